//
// Generated by NVIDIA NVVM Compiler
//
// Compiler Build ID: CL-36424714
// Cuda compilation tools, release 13.0, V13.0.88
// Based on NVVM 20.0.0
//

.version 9.0
.target sm_100
.address_size 64

	// .globl	_Z4axpyfPKfS0_iPf
.global .align 1 .b8 _ZN34_INTERNAL_7cc42318_4_k_cu_bc4882b74cuda3std3__45__cpo5beginE[1];
.global .align 1 .b8 _ZN34_INTERNAL_7cc42318_4_k_cu_bc4882b74cuda3std3__45__cpo3endE[1];
.global .align 1 .b8 _ZN34_INTERNAL_7cc42318_4_k_cu_bc4882b74cuda3std3__45__cpo6cbeginE[1];
.global .align 1 .b8 _ZN34_INTERNAL_7cc42318_4_k_cu_bc4882b74cuda3std3__45__cpo4cendE[1];
.global .align 1 .b8 _ZN34_INTERNAL_7cc42318_4_k_cu_bc4882b74cuda3std3__45__cpo6rbeginE[1];
.global .align 1 .b8 _ZN34_INTERNAL_7cc42318_4_k_cu_bc4882b74cuda3std3__45__cpo4rendE[1];
.global .align 1 .b8 _ZN34_INTERNAL_7cc42318_4_k_cu_bc4882b74cuda3std3__45__cpo7crbeginE[1];
.global .align 1 .b8 _ZN34_INTERNAL_7cc42318_4_k_cu_bc4882b74cuda3std3__45__cpo5crendE[1];
.global .align 1 .b8 _ZN34_INTERNAL_7cc42318_4_k_cu_bc4882b74cuda3std3__436_GLOBAL__N__7cc42318_4_k_cu_bc4882b76ignoreE[1];
.global .align 1 .b8 _ZN34_INTERNAL_7cc42318_4_k_cu_bc4882b74cuda3std3__419piecewise_constructE[1];
.global .align 1 .b8 _ZN34_INTERNAL_7cc42318_4_k_cu_bc4882b74cuda3std3__48in_placeE[1];
.global .align 1 .b8 _ZN34_INTERNAL_7cc42318_4_k_cu_bc4882b74cuda3std3__420unreachable_sentinelE[1];
.global .align 1 .b8 _ZN34_INTERNAL_7cc42318_4_k_cu_bc4882b74cuda3std3__47nulloptE[1];
.global .align 1 .b8 _ZN34_INTERNAL_7cc42318_4_k_cu_bc4882b74cuda3std3__48unexpectE[1];
.global .align 1 .b8 _ZN34_INTERNAL_7cc42318_4_k_cu_bc4882b74cuda3std6ranges3__45__cpo4swapE[1];
.global .align 1 .b8 _ZN34_INTERNAL_7cc42318_4_k_cu_bc4882b74cuda3std6ranges3__45__cpo9iter_moveE[1];
.global .align 1 .b8 _ZN34_INTERNAL_7cc42318_4_k_cu_bc4882b74cuda3std6ranges3__45__cpo5beginE[1];
.global .align 1 .b8 _ZN34_INTERNAL_7cc42318_4_k_cu_bc4882b74cuda3std6ranges3__45__cpo3endE[1];
.global .align 1 .b8 _ZN34_INTERNAL_7cc42318_4_k_cu_bc4882b74cuda3std6ranges3__45__cpo6cbeginE[1];
.global .align 1 .b8 _ZN34_INTERNAL_7cc42318_4_k_cu_bc4882b74cuda3std6ranges3__45__cpo4cendE[1];
.global .align 1 .b8 _ZN34_INTERNAL_7cc42318_4_k_cu_bc4882b74cuda3std6ranges3__45__cpo7advanceE[1];
.global .align 1 .b8 _ZN34_INTERNAL_7cc42318_4_k_cu_bc4882b74cuda3std6ranges3__45__cpo9iter_swapE[1];
.global .align 1 .b8 _ZN34_INTERNAL_7cc42318_4_k_cu_bc4882b74cuda3std6ranges3__45__cpo4nextE[1];
.global .align 1 .b8 _ZN34_INTERNAL_7cc42318_4_k_cu_bc4882b74cuda3std6ranges3__45__cpo4prevE[1];
.global .align 1 .b8 _ZN34_INTERNAL_7cc42318_4_k_cu_bc4882b74cuda3std6ranges3__45__cpo4dataE[1];
.global .align 1 .b8 _ZN34_INTERNAL_7cc42318_4_k_cu_bc4882b74cuda3std6ranges3__45__cpo5cdataE[1];
.global .align 1 .b8 _ZN34_INTERNAL_7cc42318_4_k_cu_bc4882b74cuda3std6ranges3__45__cpo4sizeE[1];
.global .align 1 .b8 _ZN34_INTERNAL_7cc42318_4_k_cu_bc4882b74cuda3std6ranges3__45__cpo5ssizeE[1];
.global .align 1 .b8 _ZN34_INTERNAL_7cc42318_4_k_cu_bc4882b74cuda3std6ranges3__45__cpo8distanceE[1];
.global .align 1 .b8 _ZN34_INTERNAL_7cc42318_4_k_cu_bc4882b76thrust24THRUST_300001_SM_1000_NS8cuda_cub3parE[1];
.global .align 1 .b8 _ZN34_INTERNAL_7cc42318_4_k_cu_bc4882b76thrust24THRUST_300001_SM_1000_NS8cuda_cub10par_nosyncE[1];
.global .align 1 .b8 _ZN34_INTERNAL_7cc42318_4_k_cu_bc4882b76thrust24THRUST_300001_SM_1000_NS6system6detail10sequential3seqE[1];
.global .align 1 .b8 _ZN34_INTERNAL_7cc42318_4_k_cu_bc4882b76thrust24THRUST_300001_SM_1000_NS12placeholders2_1E[1];
.global .align 1 .b8 _ZN34_INTERNAL_7cc42318_4_k_cu_bc4882b76thrust24THRUST_300001_SM_1000_NS12placeholders2_2E[1];
.global .align 1 .b8 _ZN34_INTERNAL_7cc42318_4_k_cu_bc4882b76thrust24THRUST_300001_SM_1000_NS12placeholders2_3E[1];
.global .align 1 .b8 _ZN34_INTERNAL_7cc42318_4_k_cu_bc4882b76thrust24THRUST_300001_SM_1000_NS12placeholders2_4E[1];
.global .align 1 .b8 _ZN34_INTERNAL_7cc42318_4_k_cu_bc4882b76thrust24THRUST_300001_SM_1000_NS12placeholders2_5E[1];
.global .align 1 .b8 _ZN34_INTERNAL_7cc42318_4_k_cu_bc4882b76thrust24THRUST_300001_SM_1000_NS12placeholders2_6E[1];
.global .align 1 .b8 _ZN34_INTERNAL_7cc42318_4_k_cu_bc4882b76thrust24THRUST_300001_SM_1000_NS12placeholders2_7E[1];
.global .align 1 .b8 _ZN34_INTERNAL_7cc42318_4_k_cu_bc4882b76thrust24THRUST_300001_SM_1000_NS12placeholders2_8E[1];
.global .align 1 .b8 _ZN34_INTERNAL_7cc42318_4_k_cu_bc4882b76thrust24THRUST_300001_SM_1000_NS12placeholders2_9E[1];
.global .align 1 .b8 _ZN34_INTERNAL_7cc42318_4_k_cu_bc4882b76thrust24THRUST_300001_SM_1000_NS12placeholders3_10E[1];
.global .align 1 .b8 _ZN34_INTERNAL_7cc42318_4_k_cu_bc4882b76thrust24THRUST_300001_SM_1000_NS3seqE[1];
.extern .shared .align 16 .b8 tsum[];
.extern .shared .align 16 .b8 sdata[];

.visible .entry _Z4axpyfPKfS0_iPf(
	.param .f32 _Z4axpyfPKfS0_iPf_param_0,
	.param .u64 .ptr .align 1 _Z4axpyfPKfS0_iPf_param_1,
	.param .u64 .ptr .align 1 _Z4axpyfPKfS0_iPf_param_2,
	.param .u32 _Z4axpyfPKfS0_iPf_param_3,
	.param .u64 .ptr .align 1 _Z4axpyfPKfS0_iPf_param_4
)
{
	.reg .pred 	%p<3>;
	.reg .b32 	%r<11>;
	.reg .b32 	%f<5>;
	.reg .b64 	%rd<11>;

	ld.param.f32 	%f1, [_Z4axpyfPKfS0_iPf_param_0];
	ld.param.u64 	%rd4, [_Z4axpyfPKfS0_iPf_param_1];
	ld.param.u64 	%rd5, [_Z4axpyfPKfS0_iPf_param_2];
	ld.param.u32 	%r6, [_Z4axpyfPKfS0_iPf_param_3];
	ld.param.u64 	%rd6, [_Z4axpyfPKfS0_iPf_param_4];
	mov.u32 	%r7, %ctaid.x;
	mov.u32 	%r1, %ntid.x;
	mov.u32 	%r8, %tid.x;
	mad.lo.s32 	%r10, %r7, %r1, %r8;
	setp.ge.u32 	%p1, %r10, %r6;
	@%p1 bra 	$L__BB0_3;
	mov.u32 	%r9, %nctaid.x;
	mul.lo.s32 	%r3, %r1, %r9;
	cvta.to.global.u64 	%rd1, %rd4;
	cvta.to.global.u64 	%rd2, %rd5;
	cvta.to.global.u64 	%rd3, %rd6;
$L__BB0_2:
	mul.wide.u32 	%rd7, %r10, 4;
	add.s64 	%rd8, %rd1, %rd7;
	ld.global.f32 	%f2, [%rd8];
	add.s64 	%rd9, %rd2, %rd7;
	ld.global.f32 	%f3, [%rd9];
	fma.rn.f32 	%f4, %f1, %f2, %f3;
	add.s64 	%rd10, %rd3, %rd7;
	st.global.f32 	[%rd10], %f4;
	add.s32 	%r10, %r10, %r3;
	setp.lt.u32 	%p2, %r10, %r6;
	@%p2 bra 	$L__BB0_2;
$L__BB0_3:
	ret;

}
	// .globl	_Z7reduce0PKfPfi
.visible .entry _Z7reduce0PKfPfi(
	.param .u64 .ptr .align 1 _Z7reduce0PKfPfi_param_0,
	.param .u64 .ptr .align 1 _Z7reduce0PKfPfi_param_1,
	.param .u32 _Z7reduce0PKfPfi_param_2
)
{
	.reg .pred 	%p<13>;
	.reg .b32 	%r<36>;
	.reg .b32 	%f<14>;
	.reg .b64 	%rd<9>;

	ld.param.u64 	%rd2, [_Z7reduce0PKfPfi_param_0];
	ld.param.u64 	%rd3, [_Z7reduce0PKfPfi_param_1];
	ld.param.u32 	%r14, [_Z7reduce0PKfPfi_param_2];
	mov.u32 	%r1, %tid.x;
	mov.u32 	%r2, %ctaid.x;
	mov.u32 	%r3, %ntid.x;
	mad.lo.s32 	%r33, %r2, %r3, %r1;
	shl.b32 	%r15, %r1, 2;
	mov.u32 	%r16, tsum;
	add.s32 	%r5, %r16, %r15;
	mov.b32 	%r17, 0;
	st.shared.u32 	[%r5], %r17;
	setp.ge.u32 	%p1, %r33, %r14;
	@%p1 bra 	$L__BB1_4;
	mov.u32 	%r18, %nctaid.x;
	mul.lo.s32 	%r6, %r18, %r3;
	cvta.to.global.u64 	%rd1, %rd2;
	mov.f32 	%f13, 0f00000000;
$L__BB1_2:
	mul.wide.u32 	%rd4, %r33, 4;
	add.s64 	%rd5, %rd1, %rd4;
	ld.global.f32 	%f4, [%rd5];
	add.f32 	%f13, %f4, %f13;
	add.s32 	%r33, %r33, %r6;
	setp.lt.u32 	%p2, %r33, %r14;
	@%p2 bra 	$L__BB1_2;
	st.shared.f32 	[%r5], %f13;
$L__BB1_4:
	bar.sync 	0;
	add.s32 	%r19, %r3, -1;
	and.b32  	%r20, %r3, %r19;
	setp.eq.s32 	%p3, %r20, 0;
	mov.u32 	%r34, %r3;
	@%p3 bra 	$L__BB1_6;
	cvt.rn.f32.u32 	%f5, %r3;
	abs.f32 	%f6, %f5;
	setp.lt.f32 	%p4, %f6, 0f00800000;
	mul.f32 	%f7, %f5, 0f4B800000;
	selp.f32 	%f8, %f7, %f5, %p4;
	mov.b32 	%r21, %f8;
	shr.u32 	%r22, %r21, 23;
	setp.eq.f32 	%p5, %f6, 0f00000000;
	setp.eq.s32 	%p6, %r22, 255;
	selp.b32 	%r23, -150, -126, %p4;
	add.s32 	%r24, %r23, %r22;
	mov.b32 	%r25, 1;
	shl.b32 	%r26, %r25, %r24;
	selp.b32 	%r27, 1, %r26, %p6;
	selp.b32 	%r34, 1, %r27, %p5;
$L__BB1_6:
	setp.lt.u32 	%p7, %r34, 2;
	@%p7 bra 	$L__BB1_11;
	shr.u32 	%r28, %r34, 31;
	add.s32 	%r29, %r34, %r28;
	shr.s32 	%r35, %r29, 1;
$L__BB1_8:
	setp.ge.u32 	%p8, %r1, %r35;
	add.s32 	%r30, %r35, %r1;
	setp.ge.u32 	%p9, %r30, %r3;
	or.pred  	%p10, %p8, %p9;
	@%p10 bra 	$L__BB1_10;
	shl.b32 	%r31, %r35, 2;
	add.s32 	%r32, %r5, %r31;
	ld.shared.f32 	%f9, [%r32];
	ld.shared.f32 	%f10, [%r5];
	add.f32 	%f11, %f9, %f10;
	st.shared.f32 	[%r5], %f11;
$L__BB1_10:
	bar.sync 	0;
	shr.u32 	%r13, %r35, 1;
	setp.gt.u32 	%p11, %r35, 1;
	mov.u32 	%r35, %r13;
	@%p11 bra 	$L__BB1_8;
$L__BB1_11:
	setp.ne.s32 	%p12, %r1, 0;
	@%p12 bra 	$L__BB1_13;
	ld.shared.f32 	%f12, [tsum];
	cvta.to.global.u64 	%rd6, %rd3;
	mul.wide.u32 	%rd7, %r2, 4;
	add.s64 	%rd8, %rd6, %rd7;
	st.global.f32 	[%rd8], %f12;
$L__BB1_13:
	ret;

}
	// .globl	_Z7reduce1PKfPfj
.visible .entry _Z7reduce1PKfPfj(
	.param .u64 .ptr .align 1 _Z7reduce1PKfPfj_param_0,
	.param .u64 .ptr .align 1 _Z7reduce1PKfPfj_param_1,
	.param .u32 _Z7reduce1PKfPfj_param_2
)
{
	.reg .pred 	%p<6>;
	.reg .b32 	%r<14>;
	.reg .b32 	%f<9>;
	.reg .b64 	%rd<9>;

	ld.param.u64 	%rd1, [_Z7reduce1PKfPfj_param_0];
	ld.param.u64 	%rd2, [_Z7reduce1PKfPfj_param_1];
	ld.param.u32 	%r8, [_Z7reduce1PKfPfj_param_2];
	mov.u32 	%r1, %tid.x;
	mov.u32 	%r2, %ctaid.x;
	mov.u32 	%r13, %ntid.x;
	mad.lo.s32 	%r4, %r2, %r13, %r1;
	setp.ge.u32 	%p1, %r4, %r8;
	mov.f32 	%f8, 0f00000000;
	@%p1 bra 	$L__BB2_2;
	cvta.to.global.u64 	%rd3, %rd1;
	mul.wide.u32 	%rd4, %r4, 4;
	add.s64 	%rd5, %rd3, %rd4;
	ld.global.f32 	%f8, [%rd5];
$L__BB2_2:
	shl.b32 	%r9, %r1, 2;
	mov.u32 	%r10, sdata;
	add.s32 	%r5, %r10, %r9;
	st.shared.f32 	[%r5], %f8;
	bar.sync 	0;
	setp.lt.u32 	%p2, %r13, 2;
	@%p2 bra 	$L__BB2_6;
$L__BB2_3:
	shr.u32 	%r7, %r13, 1;
	setp.ge.u32 	%p3, %r1, %r7;
	@%p3 bra 	$L__BB2_5;
	shl.b32 	%r11, %r7, 2;
	add.s32 	%r12, %r5, %r11;
	ld.shared.f32 	%f4, [%r12];
	ld.shared.f32 	%f5, [%r5];
	add.f32 	%f6, %f4, %f5;
	st.shared.f32 	[%r5], %f6;
$L__BB2_5:
	bar.sync 	0;
	setp.gt.u32 	%p4, %r13, 3;
	mov.u32 	%r13, %r7;
	@%p4 bra 	$L__BB2_3;
$L__BB2_6:
	setp.ne.s32 	%p5, %r1, 0;
	@%p5 bra 	$L__BB2_8;
	ld.shared.f32 	%f7, [sdata];
	cvta.to.global.u64 	%rd6, %rd2;
	mul.wide.u32 	%rd7, %r2, 4;
	add.s64 	%rd8, %rd6, %rd7;
	st.global.f32 	[%rd8], %f7;
$L__BB2_8:
	ret;

}
	// .globl	_Z4spMVPKiS0_PKfS2_Pfi
.visible .entry _Z4spMVPKiS0_PKfS2_Pfi(
	.param .u64 .ptr .align 1 _Z4spMVPKiS0_PKfS2_Pfi_param_0,
	.param .u64 .ptr .align 1 _Z4spMVPKiS0_PKfS2_Pfi_param_1,
	.param .u64 .ptr .align 1 _Z4spMVPKiS0_PKfS2_Pfi_param_2,
	.param .u64 .ptr .align 1 _Z4spMVPKiS0_PKfS2_Pfi_param_3,
	.param .u64 .ptr .align 1 _Z4spMVPKiS0_PKfS2_Pfi_param_4,
	.param .u32 _Z4spMVPKiS0_PKfS2_Pfi_param_5
)
{
	.reg .pred 	%p<13>;
	.reg .b32 	%r<67>;
	.reg .b32 	%f<116>;
	.reg .b64 	%rd<97>;

	ld.param.u64 	%rd16, [_Z4spMVPKiS0_PKfS2_Pfi_param_0];
	ld.param.u64 	%rd18, [_Z4spMVPKiS0_PKfS2_Pfi_param_1];
	ld.param.u64 	%rd19, [_Z4spMVPKiS0_PKfS2_Pfi_param_2];
	ld.param.u64 	%rd20, [_Z4spMVPKiS0_PKfS2_Pfi_param_3];
	ld.param.u64 	%rd17, [_Z4spMVPKiS0_PKfS2_Pfi_param_4];
	ld.param.u32 	%r22, [_Z4spMVPKiS0_PKfS2_Pfi_param_5];
	cvta.to.global.u64 	%rd1, %rd20;
	cvta.to.global.u64 	%rd2, %rd19;
	cvta.to.global.u64 	%rd3, %rd18;
	mov.u32 	%r23, %ctaid.x;
	mov.u32 	%r1, %ntid.x;
	mov.u32 	%r24, %tid.x;
	mad.lo.s32 	%r61, %r23, %r1, %r24;
	setp.ge.u32 	%p1, %r61, %r22;
	@%p1 bra 	$L__BB3_17;
	add.s64 	%rd4, %rd3, 32;
	add.s64 	%rd5, %rd2, 32;
	mov.u32 	%r25, %nctaid.x;
	mul.lo.s32 	%r3, %r25, %r1;
	cvta.to.global.u64 	%rd6, %rd16;
	cvta.to.global.u64 	%rd7, %rd17;
$L__BB3_2:
	mul.wide.u32 	%rd21, %r61, 4;
	add.s64 	%rd22, %rd6, %rd21;
	ld.global.u32 	%r64, [%rd22];
	ld.global.u32 	%r6, [%rd22+4];
	setp.ge.u32 	%p2, %r64, %r6;
	mov.f32 	%f115, 0f00000000;
	@%p2 bra 	$L__BB3_16;
	add.s32 	%r26, %r64, 1;
	max.u32 	%r27, %r6, %r26;
	sub.s32 	%r7, %r27, %r64;
	and.b32  	%r8, %r7, 15;
	sub.s32 	%r28, %r64, %r27;
	setp.gt.u32 	%p3, %r28, -16;
	mov.f32 	%f115, 0f00000000;
	@%p3 bra 	$L__BB3_6;
	and.b32  	%r29, %r7, -16;
	neg.s32 	%r62, %r29;
	mul.wide.u32 	%rd23, %r64, 4;
	add.s64 	%rd96, %rd4, %rd23;
	add.s64 	%rd95, %rd5, %rd23;
	mov.f32 	%f115, 0f00000000;
$L__BB3_5:
	.pragma "nounroll";
	ld.global.u32 	%r30, [%rd96+-32];
	ld.global.f32 	%f19, [%rd95+-32];
	mul.wide.u32 	%rd24, %r30, 4;
	add.s64 	%rd25, %rd1, %rd24;
	ld.global.f32 	%f20, [%rd25];
	fma.rn.f32 	%f21, %f19, %f20, %f115;
	ld.global.u32 	%r31, [%rd96+-28];
	ld.global.f32 	%f22, [%rd95+-28];
	mul.wide.u32 	%rd26, %r31, 4;
	add.s64 	%rd27, %rd1, %rd26;
	ld.global.f32 	%f23, [%rd27];
	fma.rn.f32 	%f24, %f22, %f23, %f21;
	ld.global.u32 	%r32, [%rd96+-24];
	ld.global.f32 	%f25, [%rd95+-24];
	mul.wide.u32 	%rd28, %r32, 4;
	add.s64 	%rd29, %rd1, %rd28;
	ld.global.f32 	%f26, [%rd29];
	fma.rn.f32 	%f27, %f25, %f26, %f24;
	ld.global.u32 	%r33, [%rd96+-20];
	ld.global.f32 	%f28, [%rd95+-20];
	mul.wide.u32 	%rd30, %r33, 4;
	add.s64 	%rd31, %rd1, %rd30;
	ld.global.f32 	%f29, [%rd31];
	fma.rn.f32 	%f30, %f28, %f29, %f27;
	ld.global.u32 	%r34, [%rd96+-16];
	ld.global.f32 	%f31, [%rd95+-16];
	mul.wide.u32 	%rd32, %r34, 4;
	add.s64 	%rd33, %rd1, %rd32;
	ld.global.f32 	%f32, [%rd33];
	fma.rn.f32 	%f33, %f31, %f32, %f30;
	ld.global.u32 	%r35, [%rd96+-12];
	ld.global.f32 	%f34, [%rd95+-12];
	mul.wide.u32 	%rd34, %r35, 4;
	add.s64 	%rd35, %rd1, %rd34;
	ld.global.f32 	%f35, [%rd35];
	fma.rn.f32 	%f36, %f34, %f35, %f33;
	ld.global.u32 	%r36, [%rd96+-8];
	ld.global.f32 	%f37, [%rd95+-8];
	mul.wide.u32 	%rd36, %r36, 4;
	add.s64 	%rd37, %rd1, %rd36;
	ld.global.f32 	%f38, [%rd37];
	fma.rn.f32 	%f39, %f37, %f38, %f36;
	ld.global.u32 	%r37, [%rd96+-4];
	ld.global.f32 	%f40, [%rd95+-4];
	mul.wide.u32 	%rd38, %r37, 4;
	add.s64 	%rd39, %rd1, %rd38;
	ld.global.f32 	%f41, [%rd39];
	fma.rn.f32 	%f42, %f40, %f41, %f39;
	ld.global.u32 	%r38, [%rd96];
	ld.global.f32 	%f43, [%rd95];
	mul.wide.u32 	%rd40, %r38, 4;
	add.s64 	%rd41, %rd1, %rd40;
	ld.global.f32 	%f44, [%rd41];
	fma.rn.f32 	%f45, %f43, %f44, %f42;
	ld.global.u32 	%r39, [%rd96+4];
	ld.global.f32 	%f46, [%rd95+4];
	mul.wide.u32 	%rd42, %r39, 4;
	add.s64 	%rd43, %rd1, %rd42;
	ld.global.f32 	%f47, [%rd43];
	fma.rn.f32 	%f48, %f46, %f47, %f45;
	ld.global.u32 	%r40, [%rd96+8];
	ld.global.f32 	%f49, [%rd95+8];
	mul.wide.u32 	%rd44, %r40, 4;
	add.s64 	%rd45, %rd1, %rd44;
	ld.global.f32 	%f50, [%rd45];
	fma.rn.f32 	%f51, %f49, %f50, %f48;
	ld.global.u32 	%r41, [%rd96+12];
	ld.global.f32 	%f52, [%rd95+12];
	mul.wide.u32 	%rd46, %r41, 4;
	add.s64 	%rd47, %rd1, %rd46;
	ld.global.f32 	%f53, [%rd47];
	fma.rn.f32 	%f54, %f52, %f53, %f51;
	ld.global.u32 	%r42, [%rd96+16];
	ld.global.f32 	%f55, [%rd95+16];
	mul.wide.u32 	%rd48, %r42, 4;
	add.s64 	%rd49, %rd1, %rd48;
	ld.global.f32 	%f56, [%rd49];
	fma.rn.f32 	%f57, %f55, %f56, %f54;
	ld.global.u32 	%r43, [%rd96+20];
	ld.global.f32 	%f58, [%rd95+20];
	mul.wide.u32 	%rd50, %r43, 4;
	add.s64 	%rd51, %rd1, %rd50;
	ld.global.f32 	%f59, [%rd51];
	fma.rn.f32 	%f60, %f58, %f59, %f57;
	ld.global.u32 	%r44, [%rd96+24];
	ld.global.f32 	%f61, [%rd95+24];
	mul.wide.u32 	%rd52, %r44, 4;
	add.s64 	%rd53, %rd1, %rd52;
	ld.global.f32 	%f62, [%rd53];
	fma.rn.f32 	%f63, %f61, %f62, %f60;
	ld.global.u32 	%r45, [%rd96+28];
	ld.global.f32 	%f64, [%rd95+28];
	mul.wide.u32 	%rd54, %r45, 4;
	add.s64 	%rd55, %rd1, %rd54;
	ld.global.f32 	%f65, [%rd55];
	fma.rn.f32 	%f115, %f64, %f65, %f63;
	add.s32 	%r64, %r64, 16;
	add.s32 	%r62, %r62, 16;
	add.s64 	%rd96, %rd96, 64;
	add.s64 	%rd95, %rd95, 64;
	setp.ne.s32 	%p4, %r62, 0;
	@%p4 bra 	$L__BB3_5;
$L__BB3_6:
	setp.eq.s32 	%p5, %r8, 0;
	@%p5 bra 	$L__BB3_16;
	and.b32  	%r15, %r7, 7;
	setp.lt.u32 	%p6, %r8, 8;
	@%p6 bra 	$L__BB3_9;
	mul.wide.u32 	%rd56, %r64, 4;
	add.s64 	%rd57, %rd3, %rd56;
	ld.global.u32 	%r46, [%rd57];
	add.s64 	%rd58, %rd2, %rd56;
	ld.global.f32 	%f67, [%rd58];
	mul.wide.u32 	%rd59, %r46, 4;
	add.s64 	%rd60, %rd1, %rd59;
	ld.global.f32 	%f68, [%rd60];
	fma.rn.f32 	%f69, %f67, %f68, %f115;
	ld.global.u32 	%r47, [%rd57+4];
	ld.global.f32 	%f70, [%rd58+4];
	mul.wide.u32 	%rd61, %r47, 4;
	add.s64 	%rd62, %rd1, %rd61;
	ld.global.f32 	%f71, [%rd62];
	fma.rn.f32 	%f72, %f70, %f71, %f69;
	ld.global.u32 	%r48, [%rd57+8];
	ld.global.f32 	%f73, [%rd58+8];
	mul.wide.u32 	%rd63, %r48, 4;
	add.s64 	%rd64, %rd1, %rd63;
	ld.global.f32 	%f74, [%rd64];
	fma.rn.f32 	%f75, %f73, %f74, %f72;
	ld.global.u32 	%r49, [%rd57+12];
	ld.global.f32 	%f76, [%rd58+12];
	mul.wide.u32 	%rd65, %r49, 4;
	add.s64 	%rd66, %rd1, %rd65;
	ld.global.f32 	%f77, [%rd66];
	fma.rn.f32 	%f78, %f76, %f77, %f75;
	ld.global.u32 	%r50, [%rd57+16];
	ld.global.f32 	%f79, [%rd58+16];
	mul.wide.u32 	%rd67, %r50, 4;
	add.s64 	%rd68, %rd1, %rd67;
	ld.global.f32 	%f80, [%rd68];
	fma.rn.f32 	%f81, %f79, %f80, %f78;
	ld.global.u32 	%r51, [%rd57+20];
	ld.global.f32 	%f82, [%rd58+20];
	mul.wide.u32 	%rd69, %r51, 4;
	add.s64 	%rd70, %rd1, %rd69;
	ld.global.f32 	%f83, [%rd70];
	fma.rn.f32 	%f84, %f82, %f83, %f81;
	ld.global.u32 	%r52, [%rd57+24];
	ld.global.f32 	%f85, [%rd58+24];
	mul.wide.u32 	%rd71, %r52, 4;
	add.s64 	%rd72, %rd1, %rd71;
	ld.global.f32 	%f86, [%rd72];
	fma.rn.f32 	%f87, %f85, %f86, %f84;
	ld.global.u32 	%r53, [%rd57+28];
	ld.global.f32 	%f88, [%rd58+28];
	mul.wide.u32 	%rd73, %r53, 4;
	add.s64 	%rd74, %rd1, %rd73;
	ld.global.f32 	%f89, [%rd74];
	fma.rn.f32 	%f115, %f88, %f89, %f87;
	add.s32 	%r64, %r64, 8;
$L__BB3_9:
	setp.eq.s32 	%p7, %r15, 0;
	@%p7 bra 	$L__BB3_16;
	and.b32  	%r18, %r7, 3;
	setp.lt.u32 	%p8, %r15, 4;
	@%p8 bra 	$L__BB3_12;
	mul.wide.u32 	%rd75, %r64, 4;
	add.s64 	%rd76, %rd3, %rd75;
	ld.global.u32 	%r54, [%rd76];
	add.s64 	%rd77, %rd2, %rd75;
	ld.global.f32 	%f91, [%rd77];
	mul.wide.u32 	%rd78, %r54, 4;
	add.s64 	%rd79, %rd1, %rd78;
	ld.global.f32 	%f92, [%rd79];
	fma.rn.f32 	%f93, %f91, %f92, %f115;
	ld.global.u32 	%r55, [%rd76+4];
	ld.global.f32 	%f94, [%rd77+4];
	mul.wide.u32 	%rd80, %r55, 4;
	add.s64 	%rd81, %rd1, %rd80;
	ld.global.f32 	%f95, [%rd81];
	fma.rn.f32 	%f96, %f94, %f95, %f93;
	ld.global.u32 	%r56, [%rd76+8];
	ld.global.f32 	%f97, [%rd77+8];
	mul.wide.u32 	%rd82, %r56, 4;
	add.s64 	%rd83, %rd1, %rd82;
	ld.global.f32 	%f98, [%rd83];
	fma.rn.f32 	%f99, %f97, %f98, %f96;
	ld.global.u32 	%r57, [%rd76+12];
	ld.global.f32 	%f100, [%rd77+12];
	mul.wide.u32 	%rd84, %r57, 4;
	add.s64 	%rd85, %rd1, %rd84;
	ld.global.f32 	%f101, [%rd85];
	fma.rn.f32 	%f115, %f100, %f101, %f99;
	add.s32 	%r64, %r64, 4;
$L__BB3_12:
	setp.eq.s32 	%p9, %r18, 0;
	@%p9 bra 	$L__BB3_16;
	mul.wide.u32 	%rd86, %r64, 4;
	add.s64 	%rd14, %rd3, %rd86;
	ld.global.u32 	%r58, [%rd14];
	add.s64 	%rd15, %rd2, %rd86;
	ld.global.f32 	%f102, [%rd15];
	mul.wide.u32 	%rd87, %r58, 4;
	add.s64 	%rd88, %rd1, %rd87;
	ld.global.f32 	%f103, [%rd88];
	fma.rn.f32 	%f115, %f102, %f103, %f115;
	setp.eq.s32 	%p10, %r18, 1;
	@%p10 bra 	$L__BB3_16;
	ld.global.u32 	%r59, [%rd14+4];
	ld.global.f32 	%f104, [%rd15+4];
	mul.wide.u32 	%rd89, %r59, 4;
	add.s64 	%rd90, %rd1, %rd89;
	ld.global.f32 	%f105, [%rd90];
	fma.rn.f32 	%f115, %f104, %f105, %f115;
	setp.eq.s32 	%p11, %r18, 2;
	@%p11 bra 	$L__BB3_16;
	ld.global.u32 	%r60, [%rd14+8];
	ld.global.f32 	%f106, [%rd15+8];
	mul.wide.u32 	%rd91, %r60, 4;
	add.s64 	%rd92, %rd1, %rd91;
	ld.global.f32 	%f107, [%rd92];
	fma.rn.f32 	%f115, %f106, %f107, %f115;
$L__BB3_16:
	mul.wide.u32 	%rd93, %r61, 4;
	add.s64 	%rd94, %rd7, %rd93;
	st.global.f32 	[%rd94], %f115;
	add.s32 	%r61, %r61, %r3;
	setp.lt.u32 	%p12, %r61, %r22;
	@%p12 bra 	$L__BB3_2;
$L__BB3_17:
	ret;

}
	// .globl	_Z3dotPKfS0_Pfi
.visible .entry _Z3dotPKfS0_Pfi(
	.param .u64 .ptr .align 1 _Z3dotPKfS0_Pfi_param_0,
	.param .u64 .ptr .align 1 _Z3dotPKfS0_Pfi_param_1,
	.param .u64 .ptr .align 1 _Z3dotPKfS0_Pfi_param_2,
	.param .u32 _Z3dotPKfS0_Pfi_param_3
)
{
	.reg .pred 	%p<7>;
	.reg .b32 	%r<20>;
	.reg .b32 	%f<11>;
	.reg .b64 	%rd<12>;

	ld.param.u64 	%rd3, [_Z3dotPKfS0_Pfi_param_0];
	ld.param.u64 	%rd4, [_Z3dotPKfS0_Pfi_param_1];
	ld.param.u64 	%rd5, [_Z3dotPKfS0_Pfi_param_2];
	ld.param.u32 	%r11, [_Z3dotPKfS0_Pfi_param_3];
	mov.u32 	%r1, %tid.x;
	mov.u32 	%r2, %ctaid.x;
	mov.u32 	%r19, %ntid.x;
	mad.lo.s32 	%r18, %r2, %r19, %r1;
	shl.b32 	%r12, %r1, 2;
	mov.u32 	%r13, tsum;
	add.s32 	%r5, %r13, %r12;
	mov.b32 	%r14, 0;
	st.shared.u32 	[%r5], %r14;
	setp.ge.u32 	%p1, %r18, %r11;
	@%p1 bra 	$L__BB4_4;
	mov.u32 	%r15, %nctaid.x;
	mul.lo.s32 	%r6, %r15, %r19;
	cvta.to.global.u64 	%rd1, %rd3;
	cvta.to.global.u64 	%rd2, %rd4;
	mov.f32 	%f10, 0f00000000;
$L__BB4_2:
	mul.wide.u32 	%rd6, %r18, 4;
	add.s64 	%rd7, %rd1, %rd6;
	ld.global.f32 	%f4, [%rd7];
	add.s64 	%rd8, %rd2, %rd6;
	ld.global.f32 	%f5, [%rd8];
	fma.rn.f32 	%f10, %f4, %f5, %f10;
	add.s32 	%r18, %r18, %r6;
	setp.lt.u32 	%p2, %r18, %r11;
	@%p2 bra 	$L__BB4_2;
	st.shared.f32 	[%r5], %f10;
$L__BB4_4:
	bar.sync 	0;
	setp.lt.u32 	%p3, %r19, 2;
	@%p3 bra 	$L__BB4_8;
$L__BB4_5:
	shr.u32 	%r10, %r19, 1;
	setp.ge.u32 	%p4, %r1, %r10;
	@%p4 bra 	$L__BB4_7;
	shl.b32 	%r16, %r10, 2;
	add.s32 	%r17, %r5, %r16;
	ld.shared.f32 	%f6, [%r17];
	ld.shared.f32 	%f7, [%r5];
	add.f32 	%f8, %f6, %f7;
	st.shared.f32 	[%r5], %f8;
$L__BB4_7:
	bar.sync 	0;
	setp.gt.u32 	%p5, %r19, 3;
	mov.u32 	%r19, %r10;
	@%p5 bra 	$L__BB4_5;
$L__BB4_8:
	setp.ne.s32 	%p6, %r1, 0;
	@%p6 bra 	$L__BB4_10;
	ld.shared.f32 	%f9, [tsum];
	cvta.to.global.u64 	%rd9, %rd5;
	mul.wide.u32 	%rd10, %r2, 4;
	add.s64 	%rd11, %rd9, %rd10;
	st.global.f32 	[%rd11], %f9;
$L__BB4_10:
	ret;

}
	// .globl	_Z8multiplyPKfS0_Pfi
.visible .entry _Z8multiplyPKfS0_Pfi(
	.param .u64 .ptr .align 1 _Z8multiplyPKfS0_Pfi_param_0,
	.param .u64 .ptr .align 1 _Z8multiplyPKfS0_Pfi_param_1,
	.param .u64 .ptr .align 1 _Z8multiplyPKfS0_Pfi_param_2,
	.param .u32 _Z8multiplyPKfS0_Pfi_param_3
)
{
	.reg .pred 	%p<3>;
	.reg .b32 	%r<11>;
	.reg .b32 	%f<4>;
	.reg .b64 	%rd<11>;

	ld.param.u64 	%rd4, [_Z8multiplyPKfS0_Pfi_param_0];
	ld.param.u64 	%rd5, [_Z8multiplyPKfS0_Pfi_param_1];
	ld.param.u64 	%rd6, [_Z8multiplyPKfS0_Pfi_param_2];
	ld.param.u32 	%r6, [_Z8multiplyPKfS0_Pfi_param_3];
	mov.u32 	%r7, %ctaid.x;
	mov.u32 	%r1, %ntid.x;
	mov.u32 	%r8, %tid.x;
	mad.lo.s32 	%r10, %r7, %r1, %r8;
	setp.ge.u32 	%p1, %r10, %r6;
	@%p1 bra 	$L__BB5_3;
	mov.u32 	%r9, %nctaid.x;
	mul.lo.s32 	%r3, %r9, %r1;
	cvta.to.global.u64 	%rd1, %rd4;
	cvta.to.global.u64 	%rd2, %rd5;
	cvta.to.global.u64 	%rd3, %rd6;
$L__BB5_2:
	mul.wide.u32 	%rd7, %r10, 4;
	add.s64 	%rd8, %rd1, %rd7;
	ld.global.f32 	%f1, [%rd8];
	add.s64 	%rd9, %rd2, %rd7;
	ld.global.f32 	%f2, [%rd9];
	mul.f32 	%f3, %f1, %f2;
	add.s64 	%rd10, %rd3, %rd7;
	st.global.f32 	[%rd10], %f3;
	add.s32 	%r10, %r10, %r3;
	setp.lt.u32 	%p2, %r10, %r6;
	@%p2 bra 	$L__BB5_2;
$L__BB5_3:
	ret;

}
	// .globl	_ZN3cub18CUB_300001_SM_10006detail11EmptyKernelIvEEvv
.visible .entry _ZN3cub18CUB_300001_SM_10006detail11EmptyKernelIvEEvv()
{


	ret;

}


// ===== COMPILED SASS (sm_100) =====

	.target	sm_100

	.elftype	@"ET_EXEC"


//--------------------- .note.nv.tkinfo           --------------------------
	.section	.note.nv.tkinfo,"",@"SHT_NOTE"
	.sectionflags	@"SHF_NOTE_NV_TKINFO"
	.tkinfo
        /*0018*/ 	.word	0x00000002
        /*0030*/ 	.string	""
        /*0030*/ 	.string	"ptxas"
        /*0030*/ 	.string	"Cuda compilation tools, release 13.0, V13.0.88"
        /*0030*/ 	.string	"Build cuda_13.0.r13.0/compiler.36424714_0"
        /*0030*/ 	.string	"-arch sm_100 -m 64 "



//--------------------- .note.nv.cuinfo           --------------------------
	.section	.note.nv.cuinfo,"",@"SHT_NOTE"
	.sectionflags	@"SHF_NOTE_NV_CUINFO"
        /*0018*/ 	.short	0x0002
        /*001a*/ 	.short	0x0064
        /*001c*/ 	.short	0x0082
	.zero		2


//--------------------- .nv.info                  --------------------------
	.section	.nv.info,"",@"SHT_CUDA_INFO"
	.align	4


	//----- nvinfo : EIATTR_REGCOUNT
	.align		4
        /*0000*/ 	.byte	0x04, 0x2f
        /*0002*/ 	.short	(.L_44 - .L_43)
	.align		4
.L_43:
        /*0004*/ 	.word	index@(_Z4axpyfPKfS0_iPf)
        /*0008*/ 	.word	0x00000014


	//----- nvinfo : EIATTR_FRAME_SIZE
	.align		4
.L_44:
        /*000c*/ 	.byte	0x04, 0x11
        /*000e*/ 	.short	(.L_46 - .L_45)
	.align		4
.L_45:
        /*0010*/ 	.word	index@(_Z4axpyfPKfS0_iPf)
        /*0014*/ 	.word	0x00000000


	//----- nvinfo : EIATTR_REGCOUNT
	.align		4
.L_46:
        /*0018*/ 	.byte	0x04, 0x2f
        /*001a*/ 	.short	(.L_48 - .L_47)
	.align		4
.L_47:
        /*001c*/ 	.word	index@(_Z7reduce0PKfPfi)
        /*0020*/ 	.word	0x0000000e


	//----- nvinfo : EIATTR_FRAME_SIZE
	.align		4
.L_48:
        /*0024*/ 	.byte	0x04, 0x11
        /*0026*/ 	.short	(.L_50 - .L_49)
	.align		4
.L_49:
        /*0028*/ 	.word	index@(_Z7reduce0PKfPfi)
        /*002c*/ 	.word	0x00000000


	//----- nvinfo : EIATTR_REGCOUNT
	.align		4
.L_50:
        /*0030*/ 	.byte	0x04, 0x2f
        /*0032*/ 	.short	(.L_52 - .L_51)
	.align		4
.L_51:
        /*0034*/ 	.word	index@(_Z7reduce1PKfPfj)
        /*0038*/ 	.word	0x0000000b


	//----- nvinfo : EIATTR_FRAME_SIZE
	.align		4
.L_52:
        /*003c*/ 	.byte	0x04, 0x11
        /*003e*/ 	.short	(.L_54 - .L_53)
	.align		4
.L_53:
        /*0040*/ 	.word	index@(_Z7reduce1PKfPfj)
        /*0044*/ 	.word	0x00000000


	//----- nvinfo : EIATTR_REGCOUNT
	.align		4
.L_54:
        /*0048*/ 	.byte	0x04, 0x2f
        /*004a*/ 	.short	(.L_56 - .L_55)
	.align		4
.L_55:
        /*004c*/ 	.word	index@(_Z4spMVPKiS0_PKfS2_Pfi)
        /*0050*/ 	.word	0x00000020


	//----- nvinfo : EIATTR_FRAME_SIZE
	.align		4
.L_56:
        /*0054*/ 	.byte	0x04, 0x11
        /*0056*/ 	.short	(.L_58 - .L_57)
	.align		4
.L_57:
        /*0058*/ 	.word	index@(_Z4spMVPKiS0_PKfS2_Pfi)
        /*005c*/ 	.word	0x00000000


	//----- nvinfo : EIATTR_REGCOUNT
	.align		4
.L_58:
        /*0060*/ 	.byte	0x04, 0x2f
        /*0062*/ 	.short	(.L_60 - .L_59)
	.align		4
.L_59:
        /*0064*/ 	.word	index@(_Z3dotPKfS0_Pfi)
        /*0068*/ 	.word	0x00000014


	//----- nvinfo : EIATTR_FRAME_SIZE
	.align		4
.L_60:
        /*006c*/ 	.byte	0x04, 0x11
        /*006e*/ 	.short	(.L_62 - .L_61)
	.align		4
.L_61:
        /*0070*/ 	.word	index@(_Z3dotPKfS0_Pfi)
        /*0074*/ 	.word	0x00000000


	//----- nvinfo : EIATTR_REGCOUNT
	.align		4
.L_62:
        /*0078*/ 	.byte	0x04, 0x2f
        /*007a*/ 	.short	(.L_64 - .L_63)
	.align		4
.L_63:
        /*007c*/ 	.word	index@(_Z8multiplyPKfS0_Pfi)
        /*0080*/ 	.word	0x00000014


	//----- nvinfo : EIATTR_FRAME_SIZE
	.align		4
.L_64:
        /*0084*/ 	.byte	0x04, 0x11
        /*0086*/ 	.short	(.L_66 - .L_65)
	.align		4
.L_65:
        /*0088*/ 	.word	index@(_Z8multiplyPKfS0_Pfi)
        /*008c*/ 	.word	0x00000000


	//----- nvinfo : EIATTR_REGCOUNT
	.align		4
.L_66:
        /*0090*/ 	.byte	0x04, 0x2f
        /*0092*/ 	.short	(.L_68 - .L_67)
	.align		4
.L_67:
        /*0094*/ 	.word	index@(_ZN3cub18CUB_300001_SM_10006detail11EmptyKernelIvEEvv)
        /*0098*/ 	.word	0x00000004


	//----- nvinfo : EIATTR_FRAME_SIZE
	.align		4
.L_68:
        /*009c*/ 	.byte	0x04, 0x11
        /*009e*/ 	.short	(.L_70 - .L_69)
	.align		4
.L_69:
        /*00a0*/ 	.word	index@(_ZN3cub18CUB_300001_SM_10006detail11EmptyKernelIvEEvv)
        /*00a4*/ 	.word	0x00000000


	//----- nvinfo : EIATTR_MIN_STACK_SIZE
	.align		4
.L_70:
        /*00a8*/ 	.byte	0x04, 0x12
        /*00aa*/ 	.short	(.L_72 - .L_71)
	.align		4
.L_71:
        /*00ac*/ 	.word	index@(_ZN3cub18CUB_300001_SM_10006detail11EmptyKernelIvEEvv)
        /*00b0*/ 	.word	0x00000000


	//----- nvinfo : EIATTR_MIN_STACK_SIZE
	.align		4
.L_72:
        /*00b4*/ 	.byte	0x04, 0x12
        /*00b6*/ 	.short	(.L_74 - .L_73)
	.align		4
.L_73:
        /*00b8*/ 	.word	index@(_Z8multiplyPKfS0_Pfi)
        /*00bc*/ 	.word	0x00000000


	//----- nvinfo : EIATTR_MIN_STACK_SIZE
	.align		4
.L_74:
        /*00c0*/ 	.byte	0x04, 0x12
        /*00c2*/ 	.short	(.L_76 - .L_75)
	.align		4
.L_75:
        /*00c4*/ 	.word	index@(_Z3dotPKfS0_Pfi)
        /*00c8*/ 	.word	0x00000000


	//----- nvinfo : EIATTR_MIN_STACK_SIZE
	.align		4
.L_76:
        /*00cc*/ 	.byte	0x04, 0x12
        /*00ce*/ 	.short	(.L_78 - .L_77)
	.align		4
.L_77:
        /*00d0*/ 	.word	index@(_Z4spMVPKiS0_PKfS2_Pfi)
        /*00d4*/ 	.word	0x00000000


	//----- nvinfo : EIATTR_MIN_STACK_SIZE
	.align		4
.L_78:
        /*00d8*/ 	.byte	0x04, 0x12
        /*00da*/ 	.short	(.L_80 - .L_79)
	.align		4
.L_79:
        /*00dc*/ 	.word	index@(_Z7reduce1PKfPfj)
        /*00e0*/ 	.word	0x00000000


	//----- nvinfo : EIATTR_MIN_STACK_SIZE
	.align		4
.L_80:
        /*00e4*/ 	.byte	0x04, 0x12
        /*00e6*/ 	.short	(.L_82 - .L_81)
	.align		4
.L_81:
        /*00e8*/ 	.word	index@(_Z7reduce0PKfPfi)
        /*00ec*/ 	.word	0x00000000


	//----- nvinfo : EIATTR_MIN_STACK_SIZE
	.align		4
.L_82:
        /*00f0*/ 	.byte	0x04, 0x12
        /*00f2*/ 	.short	(.L_84 - .L_83)
	.align		4
.L_83:
        /*00f4*/ 	.word	index@(_Z4axpyfPKfS0_iPf)
        /*00f8*/ 	.word	0x00000000
.L_84:


//--------------------- .nv.compat                --------------------------
	.section	.nv.compat,"",@"SHT_CUDA_COMPAT_INFO"
	.align	4
        /*0000*/ 	.byte	0x02, 0x09, 0x00, 0x00, 0x02, 0x02, 0x01, 0x00, 0x02, 0x05, 0x05, 0x00, 0x03, 0x07, 0x01, 0x01
        /*0010*/ 	.byte	0x02, 0x03, 0x00, 0x00, 0x02, 0x06, 0x01, 0x00, 0x04, 0x0b, 0x08, 0x00, 0x01, 0x00, 0x00, 0x00
        /*0020*/ 	.byte	0x00, 0x00, 0x00, 0x00


//--------------------- .nv.info._ZN3cub18CUB_300001_SM_10006detail11EmptyKernelIvEEvv --------------------------
	.section	.nv.info._ZN3cub18CUB_300001_SM_10006detail11EmptyKernelIvEEvv,"",@"SHT_CUDA_INFO"
	.sectionflags	@""
	.align	4


	//----- nvinfo : EIATTR_CUDA_API_VERSION
	.align		4
        /*0000*/ 	.byte	0x04, 0x37
        /*0002*/ 	.short	(.L_86 - .L_85)
.L_85:
        /*0004*/ 	.word	0x00000082


	//----- nvinfo : EIATTR_SPARSE_MMA_MASK
	.align		4
.L_86:
        /*0008*/ 	.byte	0x03, 0x50
        /*000a*/ 	.short	0x0000


	//----- nvinfo : EIATTR_MAXREG_COUNT
	.align		4
        /*000c*/ 	.byte	0x03, 0x1b
        /*000e*/ 	.short	0x00ff


	//----- nvinfo : EIATTR_MERCURY_ISA_VERSION
	.align		4
        /*0010*/ 	.byte	0x03, 0x5f
        /*0012*/ 	.short	0x0101


	//----- nvinfo : EIATTR_VRC_CTA_INIT_COUNT
	.align		4
        /*0014*/ 	.byte	0x02, 0x4a
	.zero		1
	.zero		1


	//----- nvinfo : EIATTR_EXIT_INSTR_OFFSETS
	.align		4
        /*0018*/ 	.byte	0x04, 0x1c
        /*001a*/ 	.short	(.L_88 - .L_87)


	//   ....[0]....
.L_87:
        /*001c*/ 	.word	0x00000010


	//----- nvinfo : EIATTR_SW_WAR
	.align		4
.L_88:
        /*0020*/ 	.byte	0x04, 0x36
        /*0022*/ 	.short	(.L_90 - .L_89)
.L_89:
        /*0024*/ 	.word	0x00000008
.L_90:


//--------------------- .nv.info._Z8multiplyPKfS0_Pfi --------------------------
	.section	.nv.info._Z8multiplyPKfS0_Pfi,"",@"SHT_CUDA_INFO"
	.sectionflags	@""
	.align	4


	//----- nvinfo : EIATTR_CUDA_API_VERSION
	.align		4
        /*0000*/ 	.byte	0x04, 0x37
        /*0002*/ 	.short	(.L_92 - .L_91)
.L_91:
        /*0004*/ 	.word	0x00000082


	//----- nvinfo : EIATTR_KPARAM_INFO
	.align		4
.L_92:
        /*0008*/ 	.byte	0x04, 0x17
        /*000a*/ 	.short	(.L_94 - .L_93)
.L_93:
        /*000c*/ 	.word	0x00000000
        /*0010*/ 	.short	0x0003
        /*0012*/ 	.short	0x0018
        /*0014*/ 	.byte	0x00, 0xf0, 0x11, 0x00


	//----- nvinfo : EIATTR_KPARAM_INFO
	.align		4
.L_94:
        /*0018*/ 	.byte	0x04, 0x17
        /*001a*/ 	.short	(.L_96 - .L_95)
.L_95:
        /*001c*/ 	.word	0x00000000
        /*0020*/ 	.short	0x0002
        /*0022*/ 	.short	0x0010
        /*0024*/ 	.byte	0x00, 0xf5, 0x21, 0x00


	//----- nvinfo : EIATTR_KPARAM_INFO
	.align		4
.L_96:
        /*0028*/ 	.byte	0x04, 0x17
        /*002a*/ 	.short	(.L_98 - .L_97)
.L_97:
        /*002c*/ 	.word	0x00000000
        /*0030*/ 	.short	0x0001
        /*0032*/ 	.short	0x0008
        /*0034*/ 	.byte	0x00, 0xf5, 0x21, 0x00


	//----- nvinfo : EIATTR_KPARAM_INFO
	.align		4
.L_98:
        /*0038*/ 	.byte	0x04, 0x17
        /*003a*/ 	.short	(.L_100 - .L_99)
.L_99:
        /*003c*/ 	.word	0x00000000
        /*0040*/ 	.short	0x0000
        /*0042*/ 	.short	0x0000
        /*0044*/ 	.byte	0x00, 0xf5, 0x21, 0x00


	//----- nvinfo : EIATTR_SPARSE_MMA_MASK
	.align		4
.L_100:
        /*0048*/ 	.byte	0x03, 0x50
        /*004a*/ 	.short	0x0000


	//----- nvinfo : EIATTR_MAXREG_COUNT
	.align		4
        /*004c*/ 	.byte	0x03, 0x1b
        /*004e*/ 	.short	0x00ff


	//----- nvinfo : EIATTR_MERCURY_ISA_VERSION
	.align		4
        /*0050*/ 	.byte	0x03, 0x5f
        /*0052*/ 	.short	0x0101


	//----- nvinfo : EIATTR_VRC_CTA_INIT_COUNT
	.align		4
        /*0054*/ 	.byte	0x02, 0x4a
	.zero		1
	.zero		1


	//----- nvinfo : EIATTR_EXIT_INSTR_OFFSETS
	.align		4
        /*0058*/ 	.byte	0x04, 0x1c
        /*005a*/ 	.short	(.L_102 - .L_101)


	//   ....[0]....
.L_101:
        /*005c*/ 	.word	0x00000070


	//   ....[1]....
        /*0060*/ 	.word	0x00000180


	//----- nvinfo : EIATTR_CRS_STACK_SIZE
	.align		4
.L_102:
        /*0064*/ 	.byte	0x04, 0x1e
        /*0066*/ 	.short	(.L_104 - .L_103)
.L_103:
        /*0068*/ 	.word	0x00000000


	//----- nvinfo : EIATTR_CBANK_PARAM_SIZE
	.align		4
.L_104:
        /*006c*/ 	.byte	0x03, 0x19
        /*006e*/ 	.short	0x001c


	//----- nvinfo : EIATTR_PARAM_CBANK
	.align		4
        /*0070*/ 	.byte	0x04, 0x0a
        /*0072*/ 	.short	(.L_106 - .L_105)
	.align		4
.L_105:
        /*0074*/ 	.word	index@(.nv.constant0._Z8multiplyPKfS0_Pfi)
        /*0078*/ 	.short	0x0380
        /*007a*/ 	.short	0x001c


	//----- nvinfo : EIATTR_SW_WAR
	.align		4
.L_106:
        /*007c*/ 	.byte	0x04, 0x36
        /*007e*/ 	.short	(.L_108 - .L_107)
.L_107:
        /*0080*/ 	.word	0x00000008
.L_108:


//--------------------- .nv.info._Z3dotPKfS0_Pfi  --------------------------
	.section	.nv.info._Z3dotPKfS0_Pfi,"",@"SHT_CUDA_INFO"
	.sectionflags	@""
	.align	4


	//----- nvinfo : EIATTR_CUDA_API_VERSION
	.align		4
        /*0000*/ 	.byte	0x04, 0x37
        /*0002*/ 	.short	(.L_110 - .L_109)
.L_109:
        /*0004*/ 	.word	0x00000082


	//----- nvinfo : EIATTR_KPARAM_INFO
	.align		4
.L_110:
        /*0008*/ 	.byte	0x04, 0x17
        /*000a*/ 	.short	(.L_112 - .L_111)
.L_111:
        /*000c*/ 	.word	0x00000000
        /*0010*/ 	.short	0x0003
        /*0012*/ 	.short	0x0018
        /*0014*/ 	.byte	0x00, 0xf0, 0x11, 0x00


	//----- nvinfo : EIATTR_KPARAM_INFO
	.align		4
.L_112:
        /*0018*/ 	.byte	0x04, 0x17
        /*001a*/ 	.short	(.L_114 - .L_113)
.L_113:
        /*001c*/ 	.word	0x00000000
        /*0020*/ 	.short	0x0002
        /*0022*/ 	.short	0x0010
        /*0024*/ 	.byte	0x00, 0xf5, 0x21, 0x00


	//----- nvinfo : EIATTR_KPARAM_INFO
	.align		4
.L_114:
        /*0028*/ 	.byte	0x04, 0x17
        /*002a*/ 	.short	(.L_116 - .L_115)
.L_115:
        /*002c*/ 	.word	0x00000000
        /*0030*/ 	.short	0x0001
        /*0032*/ 	.short	0x0008
        /*0034*/ 	.byte	0x00, 0xf5, 0x21, 0x00


	//----- nvinfo : EIATTR_KPARAM_INFO
	.align		4
.L_116:
        /*0038*/ 	.byte	0x04, 0x17
        /*003a*/ 	.short	(.L_118 - .L_117)
.L_117:
        /*003c*/ 	.word	0x00000000
        /*0040*/ 	.short	0x0000
        /*0042*/ 	.short	0x0000
        /*0044*/ 	.byte	0x00, 0xf5, 0x21, 0x00


	//----- nvinfo : EIATTR_SPARSE_MMA_MASK
	.align		4
.L_118:
        /*0048*/ 	.byte	0x03, 0x50
        /*004a*/ 	.short	0x0000


	//----- nvinfo : EIATTR_MAXREG_COUNT
	.align		4
        /*004c*/ 	.byte	0x03, 0x1b
        /*004e*/ 	.short	0x00ff


	//----- nvinfo : EIATTR_NUM_BARRIERS
	.align		4
        /*0050*/ 	.byte	0x02, 0x4c
        /*0052*/ 	.byte	0x01
	.zero		1


	//----- nvinfo : EIATTR_MERCURY_ISA_VERSION
	.align		4
        /*0054*/ 	.byte	0x03, 0x5f
        /*0056*/ 	.short	0x0101


	//----- nvinfo : EIATTR_VRC_CTA_INIT_COUNT
	.align		4
        /*0058*/ 	.byte	0x02, 0x4a
	.zero		1
	.zero		1


	//----- nvinfo : EIATTR_EXIT_INSTR_OFFSETS
	.align		4
        /*005c*/ 	.byte	0x04, 0x1c
        /*005e*/ 	.short	(.L_120 - .L_119)


	//   ....[0]....
.L_119:
        /*0060*/ 	.word	0x00000300


	//   ....[1]....
        /*0064*/ 	.word	0x00000380


	//----- nvinfo : EIATTR_CRS_STACK_SIZE
	.align		4
.L_120:
        /*0068*/ 	.byte	0x04, 0x1e
        /*006a*/ 	.short	(.L_122 - .L_121)
.L_121:
        /*006c*/ 	.word	0x00000000


	//----- nvinfo : EIATTR_CBANK_PARAM_SIZE
	.align		4
.L_122:
        /*0070*/ 	.byte	0x03, 0x19
        /*0072*/ 	.short	0x001c


	//----- nvinfo : EIATTR_PARAM_CBANK
	.align		4
        /*0074*/ 	.byte	0x04, 0x0a
        /*0076*/ 	.short	(.L_124 - .L_123)
	.align		4
.L_123:
        /*0078*/ 	.word	index@(.nv.constant0._Z3dotPKfS0_Pfi)
        /*007c*/ 	.short	0x0380
        /*007e*/ 	.short	0x001c


	//----- nvinfo : EIATTR_SW_WAR
	.align		4
.L_124:
        /*0080*/ 	.byte	0x04, 0x36
        /*0082*/ 	.short	(.L_126 - .L_125)
.L_125:
        /*0084*/ 	.word	0x00000008
.L_126:


//--------------------- .nv.info._Z4spMVPKiS0_PKfS2_Pfi --------------------------
	.section	.nv.info._Z4spMVPKiS0_PKfS2_Pfi,"",@"SHT_CUDA_INFO"
	.sectionflags	@""
	.align	4


	//----- nvinfo : EIATTR_CUDA_API_VERSION
	.align		4
        /*0000*/ 	.byte	0x04, 0x37
        /*0002*/ 	.short	(.L_128 - .L_127)
.L_127:
        /*0004*/ 	.word	0x00000082


	//----- nvinfo : EIATTR_KPARAM_INFO
	.align		4
.L_128:
        /*0008*/ 	.byte	0x04, 0x17
        /*000a*/ 	.short	(.L_130 - .L_129)
.L_129:
        /*000c*/ 	.word	0x00000000
        /*0010*/ 	.short	0x0005
        /*0012*/ 	.short	0x0028
        /*0014*/ 	.byte	0x00, 0xf0, 0x11, 0x00


	//----- nvinfo : EIATTR_KPARAM_INFO
	.align		4
.L_130:
        /*0018*/ 	.byte	0x04, 0x17
        /*001a*/ 	.short	(.L_132 - .L_131)
.L_131:
        /*001c*/ 	.word	0x00000000
        /*0020*/ 	.short	0x0004
        /*0022*/ 	.short	0x0020
        /*0024*/ 	.byte	0x00, 0xf5, 0x21, 0x00


	//----- nvinfo : EIATTR_KPARAM_INFO
	.align		4
.L_132:
        /*0028*/ 	.byte	0x04, 0x17
        /*002a*/ 	.short	(.L_134 - .L_133)
.L_133:
        /*002c*/ 	.word	0x00000000
        /*0030*/ 	.short	0x0003
        /*0032*/ 	.short	0x0018
        /*0034*/ 	.byte	0x00, 0xf5, 0x21, 0x00


	//----- nvinfo : EIATTR_KPARAM_INFO
	.align		4
.L_134:
        /*0038*/ 	.byte	0x04, 0x17
        /*003a*/ 	.short	(.L_136 - .L_135)
.L_135:
        /*003c*/ 	.word	0x00000000
        /*0040*/ 	.short	0x0002
        /*0042*/ 	.short	0x0010
        /*0044*/ 	.byte	0x00, 0xf5, 0x21, 0x00


	//----- nvinfo : EIATTR_KPARAM_INFO
	.align		4
.L_136:
        /*0048*/ 	.byte	0x04, 0x17
        /*004a*/ 	.short	(.L_138 - .L_137)
.L_137:
        /*004c*/ 	.word	0x00000000
        /*0050*/ 	.short	0x0001
        /*0052*/ 	.short	0x0008
        /*0054*/ 	.byte	0x00, 0xf5, 0x21, 0x00


	//----- nvinfo : EIATTR_KPARAM_INFO
	.align		4
.L_138:
        /*0058*/ 	.byte	0x04, 0x17
        /*005a*/ 	.short	(.L_140 - .L_139)
.L_139:
        /*005c*/ 	.word	0x00000000
        /*0060*/ 	.short	0x0000
        /*0062*/ 	.short	0x0000
        /*0064*/ 	.byte	0x00, 0xf5, 0x21, 0x00


	//----- nvinfo : EIATTR_SPARSE_MMA_MASK
	.align		4
.L_140:
        /*0068*/ 	.byte	0x03, 0x50
        /*006a*/ 	.short	0x0000


	//----- nvinfo : EIATTR_MAXREG_COUNT
	.align		4
        /*006c*/ 	.byte	0x03, 0x1b
        /*006e*/ 	.short	0x00ff


	//----- nvinfo : EIATTR_MERCURY_ISA_VERSION
	.align		4
        /*0070*/ 	.byte	0x03, 0x5f
        /*0072*/ 	.short	0x0101


	//----- nvinfo : EIATTR_VRC_CTA_INIT_COUNT
	.align		4
        /*0074*/ 	.byte	0x02, 0x4a
	.zero		1
	.zero		1


	//----- nvinfo : EIATTR_EXIT_INSTR_OFFSETS
	.align		4
        /*0078*/ 	.byte	0x04, 0x1c
        /*007a*/ 	.short	(.L_142 - .L_141)


	//   ....[0]....
.L_141:
        /*007c*/ 	.word	0x00000070


	//   ....[1]....
        /*0080*/ 	.word	0x00000fe0


	//----- nvinfo : EIATTR_CRS_STACK_SIZE
	.align		4
.L_142:
        /*0084*/ 	.byte	0x04, 0x1e
        /*0086*/ 	.short	(.L_144 - .L_143)
.L_143:
        /*0088*/ 	.word	0x00000000


	//----- nvinfo : EIATTR_CBANK_PARAM_SIZE
	.align		4
.L_144:
        /*008c*/ 	.byte	0x03, 0x19
        /*008e*/ 	.short	0x002c


	//----- nvinfo : EIATTR_PARAM_CBANK
	.align		4
        /*0090*/ 	.byte	0x04, 0x0a
        /*0092*/ 	.short	(.L_146 - .L_145)
	.align		4
.L_145:
        /*0094*/ 	.word	index@(.nv.constant0._Z4spMVPKiS0_PKfS2_Pfi)
        /*0098*/ 	.short	0x0380
        /*009a*/ 	.short	0x002c


	//----- nvinfo : EIATTR_SW_WAR
	.align		4
.L_146:
        /*009c*/ 	.byte	0x04, 0x36
        /*009e*/ 	.short	(.L_148 - .L_147)
.L_147:
        /*00a0*/ 	.word	0x00000008
.L_148:


//--------------------- .nv.info._Z7reduce1PKfPfj --------------------------
	.section	.nv.info._Z7reduce1PKfPfj,"",@"SHT_CUDA_INFO"
	.sectionflags	@""
	.align	4


	//----- nvinfo : EIATTR_CUDA_API_VERSION
	.align		4
        /*0000*/ 	.byte	0x04, 0x37
        /*0002*/ 	.short	(.L_150 - .L_149)
.L_149:
        /*0004*/ 	.word	0x00000082


	//----- nvinfo : EIATTR_KPARAM_INFO
	.align		4
.L_150:
        /*0008*/ 	.byte	0x04, 0x17
        /*000a*/ 	.short	(.L_152 - .L_151)
.L_151:
        /*000c*/ 	.word	0x00000000
        /*0010*/ 	.short	0x0002
        /*0012*/ 	.short	0x0010
        /*0014*/ 	.byte	0x00, 0xf0, 0x11, 0x00


	//----- nvinfo : EIATTR_KPARAM_INFO
	.align		4
.L_152:
        /*0018*/ 	.byte	0x04, 0x17
        /*001a*/ 	.short	(.L_154 - .L_153)
.L_153:
        /*001c*/ 	.word	0x00000000
        /*0020*/ 	.short	0x0001
        /*0022*/ 	.short	0x0008
        /*0024*/ 	.byte	0x00, 0xf5, 0x21, 0x00


	//----- nvinfo : EIATTR_KPARAM_INFO
	.align		4
.L_154:
        /*0028*/ 	.byte	0x04, 0x17
        /*002a*/ 	.short	(.L_156 - .L_155)
.L_155:
        /*002c*/ 	.word	0x00000000
        /*0030*/ 	.short	0x0000
        /*0032*/ 	.short	0x0000
        /*0034*/ 	.byte	0x00, 0xf5, 0x21, 0x00


	//----- nvinfo : EIATTR_SPARSE_MMA_MASK
	.align		4
.L_156:
        /*0038*/ 	.byte	0x03, 0x50
        /*003a*/ 	.short	0x0000


	//----- nvinfo : EIATTR_MAXREG_COUNT
	.align		4
        /*003c*/ 	.byte	0x03, 0x1b
        /*003e*/ 	.short	0x00ff


	//----- nvinfo : EIATTR_NUM_BARRIERS
	.align		4
        /*0040*/ 	.byte	0x02, 0x4c
        /*0042*/ 	.byte	0x01
	.zero		1


	//----- nvinfo : EIATTR_MERCURY_ISA_VERSION
	.align		4
        /*0044*/ 	.byte	0x03, 0x5f
        /*0046*/ 	.short	0x0101


	//----- nvinfo : EIATTR_VRC_CTA_INIT_COUNT
	.align		4
        /*0048*/ 	.byte	0x02, 0x4a
	.zero		1
	.zero		1


	//----- nvinfo : EIATTR_EXIT_INSTR_OFFSETS
	.align		4
        /*004c*/ 	.byte	0x04, 0x1c
        /*004e*/ 	.short	(.L_158 - .L_157)


	//   ....[0]....
.L_157:
        /*0050*/ 	.word	0x00000210


	//   ....[1]....
        /*0054*/ 	.word	0x00000290


	//----- nvinfo : EIATTR_CBANK_PARAM_SIZE
	.align		4
.L_158:
        /*0058*/ 	.byte	0x03, 0x19
        /*005a*/ 	.short	0x0014


	//----- nvinfo : EIATTR_PARAM_CBANK
	.align		4
        /*005c*/ 	.byte	0x04, 0x0a
        /*005e*/ 	.short	(.L_160 - .L_159)
	.align		4
.L_159:
        /*0060*/ 	.word	index@(.nv.constant0._Z7reduce1PKfPfj)
        /*0064*/ 	.short	0x0380
        /*0066*/ 	.short	0x0014


	//----- nvinfo : EIATTR_SW_WAR
	.align		4
.L_160:
        /*0068*/ 	.byte	0x04, 0x36
        /*006a*/ 	.short	(.L_162 - .L_161)
.L_161:
        /*006c*/ 	.word	0x00000008
.L_162:


//--------------------- .nv.info._Z7reduce0PKfPfi --------------------------
	.section	.nv.info._Z7reduce0PKfPfi,"",@"SHT_CUDA_INFO"
	.sectionflags	@""
	.align	4


	//----- nvinfo : EIATTR_CUDA_API_VERSION
	.align		4
        /*0000*/ 	.byte	0x04, 0x37
        /*0002*/ 	.short	(.L_164 - .L_163)
.L_163:
        /*0004*/ 	.word	0x00000082


	//----- nvinfo : EIATTR_KPARAM_INFO
	.align		4
.L_164:
        /*0008*/ 	.byte	0x04, 0x17
        /*000a*/ 	.short	(.L_166 - .L_165)
.L_165:
        /*000c*/ 	.word	0x00000000
        /*0010*/ 	.short	0x0002
        /*0012*/ 	.short	0x0010
        /*0014*/ 	.byte	0x00, 0xf0, 0x11, 0x00


	//----- nvinfo : EIATTR_KPARAM_INFO
	.align		4
.L_166:
        /*0018*/ 	.byte	0x04, 0x17
        /*001a*/ 	.short	(.L_168 - .L_167)
.L_167:
        /*001c*/ 	.word	0x00000000
        /*0020*/ 	.short	0x0001
        /*0022*/ 	.short	0x0008
        /*0024*/ 	.byte	0x00, 0xf5, 0x21, 0x00


	//----- nvinfo : EIATTR_KPARAM_INFO
	.align		4
.L_168:
        /*0028*/ 	.byte	0x04, 0x17
        /*002a*/ 	.short	(.L_170 - .L_169)
.L_169:
        /*002c*/ 	.word	0x00000000
        /*0030*/ 	.short	0x0000
        /*0032*/ 	.short	0x0000
        /*0034*/ 	.byte	0x00, 0xf5, 0x21, 0x00


	//----- nvinfo : EIATTR_SPARSE_MMA_MASK
	.align		4
.L_170:
        /*0038*/ 	.byte	0x03, 0x50
        /*003a*/ 	.short	0x0000


	//----- nvinfo : EIATTR_MAXREG_COUNT
	.align		4
        /*003c*/ 	.byte	0x03, 0x1b
        /*003e*/ 	.short	0x00ff


	//----- nvinfo : EIATTR_NUM_BARRIERS
	.align		4
        /*0040*/ 	.byte	0x02, 0x4c
        /*0042*/ 	.byte	0x01
	.zero		1


	//----- nvinfo : EIATTR_MERCURY_ISA_VERSION
	.align		4
        /*0044*/ 	.byte	0x03, 0x5f
        /*0046*/ 	.short	0x0101


	//----- nvinfo : EIATTR_VRC_CTA_INIT_COUNT
	.align		4
        /*0048*/ 	.byte	0x02, 0x4a
	.zero		1
	.zero		1


	//----- nvinfo : EIATTR_EXIT_INSTR_OFFSETS
	.align		4
        /*004c*/ 	.byte	0x04, 0x1c
        /*004e*/ 	.short	(.L_172 - .L_171)


	//   ....[0]....
.L_171:
        /*0050*/ 	.word	0x00000410


	//   ....[1]....
        /*0054*/ 	.word	0x00000490


	//----- nvinfo : EIATTR_CRS_STACK_SIZE
	.align		4
.L_172:
        /*0058*/ 	.byte	0x04, 0x1e
        /*005a*/ 	.short	(.L_174 - .L_173)
.L_173:
        /*005c*/ 	.word	0x00000000


	//----- nvinfo : EIATTR_CBANK_PARAM_SIZE
	.align		4
.L_174:
        /*0060*/ 	.byte	0x03, 0x19
        /*0062*/ 	.short	0x0014


	//----- nvinfo : EIATTR_PARAM_CBANK
	.align		4
        /*0064*/ 	.byte	0x04, 0x0a
        /*0066*/ 	.short	(.L_176 - .L_175)
	.align		4
.L_175:
        /*0068*/ 	.word	index@(.nv.constant0._Z7reduce0PKfPfi)
        /*006c*/ 	.short	0x0380
        /*006e*/ 	.short	0x0014


	//----- nvinfo : EIATTR_SW_WAR
	.align		4
.L_176:
        /*0070*/ 	.byte	0x04, 0x36
        /*0072*/ 	.short	(.L_178 - .L_177)
.L_177:
        /*0074*/ 	.word	0x00000008
.L_178:


//--------------------- .nv.info._Z4axpyfPKfS0_iPf --------------------------
	.section	.nv.info._Z4axpyfPKfS0_iPf,"",@"SHT_CUDA_INFO"
	.sectionflags	@""
	.align	4


	//----- nvinfo : EIATTR_CUDA_API_VERSION
	.align		4
        /*0000*/ 	.byte	0x04, 0x37
        /*0002*/ 	.short	(.L_180 - .L_179)
.L_179:
        /*0004*/ 	.word	0x00000082


	//----- nvinfo : EIATTR_KPARAM_INFO
	.align		4
.L_180:
        /*0008*/ 	.byte	0x04, 0x17
        /*000a*/ 	.short	(.L_182 - .L_181)
.L_181:
        /*000c*/ 	.word	0x00000000
        /*0010*/ 	.short	0x0004
        /*0012*/ 	.short	0x0020
        /*0014*/ 	.byte	0x00, 0xf5, 0x21, 0x00


	//----- nvinfo : EIATTR_KPARAM_INFO
	.align		4
.L_182:
        /*0018*/ 	.byte	0x04, 0x17
        /*001a*/ 	.short	(.L_184 - .L_183)
.L_183:
        /*001c*/ 	.word	0x00000000
        /*0020*/ 	.short	0x0003
        /*0022*/ 	.short	0x0018
        /*0024*/ 	.byte	0x00, 0xf0, 0x11, 0x00


	//----- nvinfo : EIATTR_KPARAM_INFO
	.align		4
.L_184:
        /*0028*/ 	.byte	0x04, 0x17
        /*002a*/ 	.short	(.L_186 - .L_185)
.L_185:
        /*002c*/ 	.word	0x00000000
        /*0030*/ 	.short	0x0002
        /*0032*/ 	.short	0x0010
        /*0034*/ 	.byte	0x00, 0xf5, 0x21, 0x00


	//----- nvinfo : EIATTR_KPARAM_INFO
	.align		4
.L_186:
        /*0038*/ 	.byte	0x04, 0x17
        /*003a*/ 	.short	(.L_188 - .L_187)
.L_187:
        /*003c*/ 	.word	0x00000000
        /*0040*/ 	.short	0x0001
        /*0042*/ 	.short	0x0008
        /*0044*/ 	.byte	0x00, 0xf5, 0x21, 0x00


	//----- nvinfo : EIATTR_KPARAM_INFO
	.align		4
.L_188:
        /*0048*/ 	.byte	0x04, 0x17
        /*004a*/ 	.short	(.L_190 - .L_189)
.L_189:
        /*004c*/ 	.word	0x00000000
        /*0050*/ 	.short	0x0000
        /*0052*/ 	.short	0x0000
        /*0054*/ 	.byte	0x00, 0xf0, 0x11, 0x00


	//----- nvinfo : EIATTR_SPARSE_MMA_MASK
	.align		4
.L_190:
        /*0058*/ 	.byte	0x03, 0x50
        /*005a*/ 	.short	0x0000


	//----- nvinfo : EIATTR_MAXREG_COUNT
	.align		4
        /*005c*/ 	.byte	0x03, 0x1b
        /*005e*/ 	.short	0x00ff


	//----- nvinfo : EIATTR_MERCURY_ISA_VERSION
	.align		4
        /*0060*/ 	.byte	0x03, 0x5f
        /*0062*/ 	.short	0x0101


	//----- nvinfo : EIATTR_VRC_CTA_INIT_COUNT
	.align		4
        /*0064*/ 	.byte	0x02, 0x4a
	.zero		1
	.zero		1


	//----- nvinfo : EIATTR_EXIT_INSTR_OFFSETS
	.align		4
        /*0068*/ 	.byte	0x04, 0x1c
        /*006a*/ 	.short	(.L_192 - .L_191)


	//   ....[0]....
.L_191:
        /*006c*/ 	.word	0x00000070


	//   ....[1]....
        /*0070*/ 	.word	0x00000190


	//----- nvinfo : EIATTR_CRS_STACK_SIZE
	.align		4
.L_192:
        /*0074*/ 	.byte	0x04, 0x1e
        /*0076*/ 	.short	(.L_194 - .L_193)
.L_193:
        /*0078*/ 	.word	0x00000000


	//----- nvinfo : EIATTR_CBANK_PARAM_SIZE
	.align		4
.L_194:
        /*007c*/ 	.byte	0x03, 0x19
        /*007e*/ 	.short	0x0028


	//----- nvinfo : EIATTR_PARAM_CBANK
	.align		4
        /*0080*/ 	.byte	0x04, 0x0a
        /*0082*/ 	.short	(.L_196 - .L_195)
	.align		4
.L_195:
        /*0084*/ 	.word	index@(.nv.constant0._Z4axpyfPKfS0_iPf)
        /*0088*/ 	.short	0x0380
        /*008a*/ 	.short	0x0028


	//----- nvinfo : EIATTR_SW_WAR
	.align		4
.L_196:
        /*008c*/ 	.byte	0x04, 0x36
        /*008e*/ 	.short	(.L_198 - .L_197)
.L_197:
        /*0090*/ 	.word	0x00000008
.L_198:


//--------------------- .nv.callgraph             --------------------------
	.section	.nv.callgraph,"",@"SHT_CUDA_CALLGRAPH"
	.align	4
	.sectionentsize	8
	.align		4
        /*0000*/ 	.word	0x00000000
	.align		4
        /*0004*/ 	.word	0xffffffff
	.align		4
        /*0008*/ 	.word	0x00000000
	.align		4
        /*000c*/ 	.word	0xfffffffe
	.align		4
        /*0010*/ 	.word	0x00000000
	.align		4
        /*0014*/ 	.word	0xfffffffd
	.align		4
        /*0018*/ 	.word	0x00000000
	.align		4
        /*001c*/ 	.word	0xfffffffc


//--------------------- .nv.constant4             --------------------------
	.section	.nv.constant4,"a",@progbits
	.align	8
	.align		8
.nv.constant4:
        /*0000*/ 	.dword	_ZN34_INTERNAL_7cc42318_4_k_cu_bc4882b74cuda3std3__45__cpo5beginE
	.align		8
        /*0008*/ 	.dword	_ZN34_INTERNAL_7cc42318_4_k_cu_bc4882b74cuda3std3__45__cpo3endE
	.align		8
        /*0010*/ 	.dword	_ZN34_INTERNAL_7cc42318_4_k_cu_bc4882b74cuda3std3__45__cpo6cbeginE
	.align		8
        /*0018*/ 	.dword	_ZN34_INTERNAL_7cc42318_4_k_cu_bc4882b74cuda3std3__45__cpo4cendE
	.align		8
        /*0020*/ 	.dword	_ZN34_INTERNAL_7cc42318_4_k_cu_bc4882b74cuda3std3__45__cpo6rbeginE
	.align		8
        /*0028*/ 	.dword	_ZN34_INTERNAL_7cc42318_4_k_cu_bc4882b74cuda3std3__45__cpo4rendE
	.align		8
        /*0030*/ 	.dword	_ZN34_INTERNAL_7cc42318_4_k_cu_bc4882b74cuda3std3__45__cpo7crbeginE
	.align		8
        /*0038*/ 	.dword	_ZN34_INTERNAL_7cc42318_4_k_cu_bc4882b74cuda3std3__45__cpo5crendE
	.align		8
        /*0040*/ 	.dword	_ZN34_INTERNAL_7cc42318_4_k_cu_bc4882b74cuda3std3__436_GLOBAL__N__7cc42318_4_k_cu_bc4882b76ignoreE
	.align		8
        /*0048*/ 	.dword	_ZN34_INTERNAL_7cc42318_4_k_cu_bc4882b74cuda3std3__419piecewise_constructE
	.align		8
        /*0050*/ 	.dword	_ZN34_INTERNAL_7cc42318_4_k_cu_bc4882b74cuda3std3__48in_placeE
	.align		8
        /*0058*/ 	.dword	_ZN34_INTERNAL_7cc42318_4_k_cu_bc4882b74cuda3std3__420unreachable_sentinelE
	.align		8
        /*0060*/ 	.dword	_ZN34_INTERNAL_7cc42318_4_k_cu_bc4882b74cuda3std3__47nulloptE
	.align		8
        /*0068*/ 	.dword	_ZN34_INTERNAL_7cc42318_4_k_cu_bc4882b74cuda3std3__48unexpectE
	.align		8
        /*0070*/ 	.dword	_ZN34_INTERNAL_7cc42318_4_k_cu_bc4882b74cuda3std6ranges3__45__cpo4swapE
	.align		8
        /*0078*/ 	.dword	_ZN34_INTERNAL_7cc42318_4_k_cu_bc4882b74cuda3std6ranges3__45__cpo9iter_moveE
	.align		8
        /*0080*/ 	.dword	_ZN34_INTERNAL_7cc42318_4_k_cu_bc4882b74cuda3std6ranges3__45__cpo5beginE
	.align		8
        /*0088*/ 	.dword	_ZN34_INTERNAL_7cc42318_4_k_cu_bc4882b74cuda3std6ranges3__45__cpo3endE
	.align		8
        /*0090*/ 	.dword	_ZN34_INTERNAL_7cc42318_4_k_cu_bc4882b74cuda3std6ranges3__45__cpo6cbeginE
	.align		8
        /*0098*/ 	.dword	_ZN34_INTERNAL_7cc42318_4_k_cu_bc4882b74cuda3std6ranges3__45__cpo4cendE
	.align		8
        /*00a0*/ 	.dword	_ZN34_INTERNAL_7cc42318_4_k_cu_bc4882b74cuda3std6ranges3__45__cpo7advanceE
	.align		8
        /*00a8*/ 	.dword	_ZN34_INTERNAL_7cc42318_4_k_cu_bc4882b74cuda3std6ranges3__45__cpo9iter_swapE
	.align		8
        /*00b0*/ 	.dword	_ZN34_INTERNAL_7cc42318_4_k_cu_bc4882b74cuda3std6ranges3__45__cpo4nextE
	.align		8
        /*00b8*/ 	.dword	_ZN34_INTERNAL_7cc42318_4_k_cu_bc4882b74cuda3std6ranges3__45__cpo4prevE
	.align		8
        /*00c0*/ 	.dword	_ZN34_INTERNAL_7cc42318_4_k_cu_bc4882b74cuda3std6ranges3__45__cpo4dataE
	.align		8
        /*00c8*/ 	.dword	_ZN34_INTERNAL_7cc42318_4_k_cu_bc4882b74cuda3std6ranges3__45__cpo5cdataE
	.align		8
        /*00d0*/ 	.dword	_ZN34_INTERNAL_7cc42318_4_k_cu_bc4882b74cuda3std6ranges3__45__cpo4sizeE
	.align		8
        /*00d8*/ 	.dword	_ZN34_INTERNAL_7cc42318_4_k_cu_bc4882b74cuda3std6ranges3__45__cpo5ssizeE
	.align		8
        /*00e0*/ 	.dword	_ZN34_INTERNAL_7cc42318_4_k_cu_bc4882b74cuda3std6ranges3__45__cpo8distanceE
	.align		8
        /*00e8*/ 	.dword	_ZN34_INTERNAL_7cc42318_4_k_cu_bc4882b76thrust24THRUST_300001_SM_1000_NS8cuda_cub3parE
	.align		8
        /*00f0*/ 	.dword	_ZN34_INTERNAL_7cc42318_4_k_cu_bc4882b76thrust24THRUST_300001_SM_1000_NS8cuda_cub10par_nosyncE
	.align		8
        /*00f8*/ 	.dword	_ZN34_INTERNAL_7cc42318_4_k_cu_bc4882b76thrust24THRUST_300001_SM_1000_NS6system6detail10sequential3seqE
	.align		8
        /*0100*/ 	.dword	_ZN34_INTERNAL_7cc42318_4_k_cu_bc4882b76thrust24THRUST_300001_SM_1000_NS12placeholders2_1E
	.align		8
        /*0108*/ 	.dword	_ZN34_INTERNAL_7cc42318_4_k_cu_bc4882b76thrust24THRUST_300001_SM_1000_NS12placeholders2_2E
	.align		8
        /*0110*/ 	.dword	_ZN34_INTERNAL_7cc42318_4_k_cu_bc4882b76thrust24THRUST_300001_SM_1000_NS12placeholders2_3E
	.align		8
        /*0118*/ 	.dword	_ZN34_INTERNAL_7cc42318_4_k_cu_bc4882b76thrust24THRUST_300001_SM_1000_NS12placeholders2_4E
	.align		8
        /*0120*/ 	.dword	_ZN34_INTERNAL_7cc42318_4_k_cu_bc4882b76thrust24THRUST_300001_SM_1000_NS12placeholders2_5E
	.align		8
        /*0128*/ 	.dword	_ZN34_INTERNAL_7cc42318_4_k_cu_bc4882b76thrust24THRUST_300001_SM_1000_NS12placeholders2_6E
	.align		8
        /*0130*/ 	.dword	_ZN34_INTERNAL_7cc42318_4_k_cu_bc4882b76thrust24THRUST_300001_SM_1000_NS12placeholders2_7E
	.align		8
        /*0138*/ 	.dword	_ZN34_INTERNAL_7cc42318_4_k_cu_bc4882b76thrust24THRUST_300001_SM_1000_NS12placeholders2_8E
	.align		8
        /*0140*/ 	.dword	_ZN34_INTERNAL_7cc42318_4_k_cu_bc4882b76thrust24THRUST_300001_SM_1000_NS12placeholders2_9E
	.align		8
        /*0148*/ 	.dword	_ZN34_INTERNAL_7cc42318_4_k_cu_bc4882b76thrust24THRUST_300001_SM_1000_NS12placeholders3_10E
	.align		8
        /*0150*/ 	.dword	_ZN34_INTERNAL_7cc42318_4_k_cu_bc4882b76thrust24THRUST_300001_SM_1000_NS3seqE


//--------------------- .text._ZN3cub18CUB_300001_SM_10006detail11EmptyKernelIvEEvv --------------------------
	.section	.text._ZN3cub18CUB_300001_SM_10006detail11EmptyKernelIvEEvv,"ax",@progbits
	.align	128
        .global         _ZN3cub18CUB_300001_SM_10006detail11EmptyKernelIvEEvv
        .type           _ZN3cub18CUB_300001_SM_10006detail11EmptyKernelIvEEvv,@function
        .size           _ZN3cub18CUB_300001_SM_10006detail11EmptyKernelIvEEvv,(.L_x_34 - _ZN3cub18CUB_300001_SM_10006detail11EmptyKernelIvEEvv)
        .other          _ZN3cub18CUB_300001_SM_10006detail11EmptyKernelIvEEvv,@"STO_CUDA_ENTRY STV_DEFAULT"
_ZN3cub18CUB_300001_SM_10006detail11EmptyKernelIvEEvv:
.text._ZN3cub18CUB_300001_SM_10006detail11EmptyKernelIvEEvv:
[----:B------:R-:W-:Y:S01]  /*0000*/  LDC R1, c[0x0][0x37c] ;  /* 0x0000df00ff017b82 */ /* 0x000fe20000000800 */
[----:B------:R-:W-:Y:S05]  /*0010*/  EXIT ;  /* 0x000000000000794d */ /* 0x000fea0003800000 */
.L_x_0:
[----:B------:R-:W-:-:S00]  /*0020*/  BRA `(.L_x_0) ;  /* 0xfffffffc00fc7947 */ /* 0x000fc0000383ffff */
[----:B------:R-:W-:-:S00]  /*0030*/  NOP ;  /* 0x0000000000007918 */ /* 0x000fc00000000000 */
        /* <DEDUP_REMOVED lines=12> */
.L_x_34:


//--------------------- .text._Z8multiplyPKfS0_Pfi --------------------------
	.section	.text._Z8multiplyPKfS0_Pfi,"ax",@progbits
	.align	128
        .global         _Z8multiplyPKfS0_Pfi
        .type           _Z8multiplyPKfS0_Pfi,@function
        .size           _Z8multiplyPKfS0_Pfi,(.L_x_35 - _Z8multiplyPKfS0_Pfi)
        .other          _Z8multiplyPKfS0_Pfi,@"STO_CUDA_ENTRY STV_DEFAULT"
_Z8multiplyPKfS0_Pfi:
.text._Z8multiplyPKfS0_Pfi:
[----:B------:R-:W-:Y:S01]  /*0000*/  LDC R1, c[0x0][0x37c] ;  /* 0x0000df00ff017b82 */ /* 0x000fe20000000800 */
[----:B------:R-:W0:Y:S07]  /*0010*/  S2R R0, SR_TID.X ;  /* 0x0000000000007919 */ /* 0x000e2e0000002100 */
[----:B------:R-:W0:Y:S01]  /*0020*/  S2UR UR4, SR_CTAID.X ;  /* 0x00000000000479c3 */ /* 0x000e220000002500 */
[----:B------:R-:W1:Y:S07]  /*0030*/  LDCU UR5, c[0x0][0x398] ;  /* 0x00007300ff0577ac */ /* 0x000e6e0008000800 */
[----:B------:R-:W0:Y:S02]  /*0040*/  LDC R15, c[0x0][0x360] ;  /* 0x0000d800ff0f7b82 */ /* 0x000e240000000800 */
[----:B0-----:R-:W-:-:S05]  /*0050*/  IMAD R0, R15, UR4, R0 ;  /* 0x000000040f007c24 */ /* 0x001fca000f8e0200 */
[----:B-1----:R-:W-:-:S13]  /*0060*/  ISETP.GE.U32.AND P0, PT, R0, UR5, PT ;  /* 0x0000000500007c0c */ /* 0x002fda000bf06070 */
[----:B------:R-:W-:Y:S05]  /*0070*/  @P0 EXIT ;  /* 0x000000000000094d */ /* 0x000fea0003800000 */
[----:B------:R-:W0:Y:S01]  /*0080*/  LDC.64 R12, c[0x0][0x390] ;  /* 0x0000e400ff0c7b82 */ /* 0x000e220000000a00 */
[----:B------:R-:W1:Y:S01]  /*0090*/  LDCU UR4, c[0x0][0x370] ;  /* 0x00006e00ff0477ac */ /* 0x000e620008000800 */
[----:B------:R-:W2:Y:S06]  /*00a0*/  LDCU.64 UR6, c[0x0][0x358] ;  /* 0x00006b00ff0677ac */ /* 0x000eac0008000a00 */
[----:B------:R-:W3:Y:S08]  /*00b0*/  LDC.64 R8, c[0x0][0x380] ;  /* 0x0000e000ff087b82 */ /* 0x000ef00000000a00 */
[----:B------:R-:W4:Y:S01]  /*00c0*/  LDC.64 R10, c[0x0][0x388] ;  /* 0x0000e200ff0a7b82 */ /* 0x000f220000000a00 */
[----:B-1----:R-:W-:-:S07]  /*00d0*/  IMAD R15, R15, UR4, RZ ;  /* 0x000000040f0f7c24 */ /* 0x002fce000f8e02ff */
.L_x_1:
[----:B---3--:R-:W-:-:S04]  /*00e0*/  IMAD.WIDE.U32 R2, R0, 0x4, R8 ;  /* 0x0000000400027825 */ /* 0x008fc800078e0008 */
[C---:B----4-:R-:W-:Y:S02]  /*00f0*/  IMAD.WIDE.U32 R4, R0.reuse, 0x4, R10 ;  /* 0x0000000400047825 */ /* 0x050fe400078e000a */
[----:B--2---:R-:W2:Y:S04]  /*0100*/  LDG.E R2, desc[UR6][R2.64] ;  /* 0x0000000602027981 */ /* 0x004ea8000c1e1900 */
[----:B------:R-:W2:Y:S01]  /*0110*/  LDG.E R5, desc[UR6][R4.64] ;  /* 0x0000000604057981 */ /* 0x000ea2000c1e1900 */
[----:B01----:R-:W-:Y:S01]  /*0120*/  IMAD.WIDE.U32 R6, R0, 0x4, R12 ;  /* 0x0000000400067825 */ /* 0x003fe200078e000c */
[----:B------:R-:W-:-:S04]  /*0130*/  IADD3 R0, PT, PT, R15, R0, RZ ;  /* 0x000000000f007210 */ /* 0x000fc80007ffe0ff */
[----:B------:R-:W-:Y:S01]  /*0140*/  ISETP.GE.U32.AND P0, PT, R0, UR5, PT ;  /* 0x0000000500007c0c */ /* 0x000fe2000bf06070 */
[----:B--2---:R-:W-:-:S05]  /*0150*/  FMUL R17, R2, R5 ;  /* 0x0000000502117220 */ /* 0x004fca0000400000 */
[----:B------:R1:W-:Y:S07]  /*0160*/  STG.E desc[UR6][R6.64], R17 ;  /* 0x0000001106007986 */ /* 0x0003ee000c101906 */
[----:B------:R-:W-:Y:S05]  /*0170*/  @!P0 BRA `(.L_x_1) ;  /* 0xfffffffc00d88947 */ /* 0x000fea000383ffff */
[----:B------:R-:W-:Y:S05]  /*0180*/  EXIT ;  /* 0x000000000000794d */ /* 0x000fea0003800000 */
.L_x_2:
        /* <DEDUP_REMOVED lines=15> */
.L_x_35:


//--------------------- .text._Z3dotPKfS0_Pfi     --------------------------
	.section	.text._Z3dotPKfS0_Pfi,"ax",@progbits
	.align	128
        .global         _Z3dotPKfS0_Pfi
        .type           _Z3dotPKfS0_Pfi,@function
        .size           _Z3dotPKfS0_Pfi,(.L_x_36 - _Z3dotPKfS0_Pfi)
        .other          _Z3dotPKfS0_Pfi,@"STO_CUDA_ENTRY STV_DEFAULT"
_Z3dotPKfS0_Pfi:
.text._Z3dotPKfS0_Pfi:
[----:B------:R-:W-:Y:S08]  /*0000*/  LDC R1, c[0x0][0x37c] ;  /* 0x0000df00ff017b82 */ /* 0x000ff00000000800 */
[----:B------:R-:W0:Y:S01]  /*0010*/  S2UR UR5, SR_CgaCtaId ;  /* 0x00000000000579c3 */ /* 0x000e220000008800 */
[----:B------:R-:W1:Y:S01]  /*0020*/  S2R R12, SR_TID.X ;  /* 0x00000000000c7919 */ /* 0x000e620000002100 */
[----:B------:R-:W2:Y:S01]  /*0030*/  LDCU UR8, c[0x0][0x360] ;  /* 0x00006c00ff0877ac */ /* 0x000ea20008000800 */
[----:B------:R-:W-:Y:S01]  /*0040*/  BSSY.RECONVERGENT B0, `(.L_x_3) ;  /* 0x000001c000007945 */ /* 0x000fe20003800200 */
[----:B------:R-:W3:Y:S01]  /*0050*/  S2R R15, SR_CTAID.X ;  /* 0x00000000000f7919 */ /* 0x000ee20000002500 */
[----:B------:R-:W-:Y:S01]  /*0060*/  UMOV UR4, 0x400 ;  /* 0x0000040000047882 */ /* 0x000fe20000000000 */
[----:B------:R-:W4:Y:S01]  /*0070*/  LDCU.64 UR6, c[0x0][0x358] ;  /* 0x00006b00ff0677ac */ /* 0x000f220008000a00 */
[----:B--2---:R-:W-:Y:S01]  /*0080*/  IMAD.U32 R11, RZ, RZ, UR8 ;  /* 0x00000008ff0b7e24 */ /* 0x004fe2000f8e00ff */
[----:B0-----:R-:W-:Y:S01]  /*0090*/  ULEA UR4, UR5, UR4, 0x18 ;  /* 0x0000000405047291 */ /* 0x001fe2000f8ec0ff */
[----:B------:R-:W0:Y:S05]  /*00a0*/  LDCU UR5, c[0x0][0x398] ;  /* 0x00007300ff0577ac */ /* 0x000e2a0008000800 */
[----:B-1----:R-:W-:Y:S01]  /*00b0*/  LEA R10, R12, UR4, 0x2 ;  /* 0x000000040c0a7c11 */ /* 0x002fe2000f8e10ff */
[----:B---3--:R-:W-:-:S04]  /*00c0*/  IMAD R0, R15, UR8, R12 ;  /* 0x000000080f007c24 */ /* 0x008fc8000f8e020c */
[----:B------:R1:W-:Y:S01]  /*00d0*/  STS [R10], RZ ;  /* 0x000000ff0a007388 */ /* 0x0003e20000000800 */
[----:B0-----:R-:W-:-:S13]  /*00e0*/  ISETP.GE.U32.AND P0, PT, R0, UR5, PT ;  /* 0x0000000500007c0c */ /* 0x001fda000bf06070 */
[----:B-1--4-:R-:W-:Y:S05]  /*00f0*/  @P0 BRA `(.L_x_4) ;  /* 0x0000000000400947 */ /* 0x012fea0003800000 */
[----:B------:R-:W0:Y:S01]  /*0100*/  LDC.64 R6, c[0x0][0x380] ;  /* 0x0000e000ff067b82 */ /* 0x000e220000000a00 */
[----:B------:R-:W1:Y:S01]  /*0110*/  LDCU UR4, c[0x0][0x370] ;  /* 0x00006e00ff0477ac */ /* 0x000e620008000800 */
[----:B------:R-:W-:Y:S01]  /*0120*/  HFMA2 R13, -RZ, RZ, 0, 0 ;  /* 0x00000000ff0d7431 */ /* 0x000fe200000001ff */
[----:B------:R-:W-:Y:S05]  /*0130*/  BSSY.RECONVERGENT B1, `(.L_x_5) ;  /* 0x000000b000017945 */ /* 0x000fea0003800200 */
[----:B------:R-:W2:Y:S01]  /*0140*/  LDC.64 R8, c[0x0][0x388] ;  /* 0x0000e200ff087b82 */ /* 0x000ea20000000a00 */
[----:B-1----:R-:W-:-:S07]  /*0150*/  IMAD R17, R11, UR4, RZ ;  /* 0x000000040b117c24 */ /* 0x002fce000f8e02ff */
.L_x_6:
[----:B0-----:R-:W-:-:S04]  /*0160*/  IMAD.WIDE.U32 R2, R0, 0x4, R6 ;  /* 0x0000000400027825 */ /* 0x001fc800078e0006 */
[----:B--2---:R-:W-:Y:S02]  /*0170*/  IMAD.WIDE.U32 R4, R0, 0x4, R8 ;  /* 0x0000000400047825 */ /* 0x004fe400078e0008 */
[----:B------:R-:W2:Y:S04]  /*0180*/  LDG.E R2, desc[UR6][R2.64] ;  /* 0x0000000602027981 */ /* 0x000ea8000c1e1900 */
[----:B------:R-:W2:Y:S01]  /*0190*/  LDG.E R4, desc[UR6][R4.64] ;  /* 0x0000000604047981 */ /* 0x000ea2000c1e1900 */
[----:B------:R-:W-:-:S05]  /*01a0*/  IMAD.IADD R0, R17, 0x1, R0 ;  /* 0x0000000111007824 */ /* 0x000fca00078e0200 */
[----:B------:R-:W-:Y:S01]  /*01b0*/  ISETP.GE.U32.AND P0, PT, R0, UR5, PT ;  /* 0x0000000500007c0c */ /* 0x000fe2000bf06070 */
[----:B--2---:R-:W-:-:S12]  /*01c0*/  FFMA R13, R2, R4, R13 ;  /* 0x00000004020d7223 */ /* 0x004fd8000000000d */
[----:B------:R-:W-:Y:S05]  /*01d0*/  @!P0 BRA `(.L_x_6) ;  /* 0xfffffffc00e08947 */ /* 0x000fea000383ffff */
[----:B------:R-:W-:Y:S05]  /*01e0*/  BSYNC.RECONVERGENT B1 ;  /* 0x0000000000017941 */ /* 0x000fea0003800200 */
.L_x_5:
[----:B------:R0:W-:Y:S02]  /*01f0*/  STS [R10], R13 ;  /* 0x0000000d0a007388 */ /* 0x0001e40000000800 */
.L_x_4:
[----:B------:R-:W-:Y:S05]  /*0200*/  BSYNC.RECONVERGENT B0 ;  /* 0x0000000000007941 */ /* 0x000fea0003800200 */
.L_x_3:
[----:B------:R-:W-:Y:S01]  /*0210*/  BAR.SYNC.DEFER_BLOCKING 0x0 ;  /* 0x0000000000007b1d */ /* 0x000fe20000010000 */
[----:B------:R-:W-:Y:S02]  /*0220*/  ISETP.GE.U32.AND P1, PT, R11, 0x2, PT ;  /* 0x000000020b00780c */ /* 0x000fe40003f26070 */
[----:B------:R-:W-:-:S11]  /*0230*/  ISETP.NE.AND P0, PT, R12, RZ, PT ;  /* 0x000000ff0c00720c */ /* 0x000fd60003f05270 */
[----:B------:R-:W-:Y:S05]  /*0240*/  @!P1 BRA `(.L_x_7) ;  /* 0x00000000002c9947 */ /* 0x000fea0003800000 */
.L_x_8:
[----:B------:R-:W-:-:S04]  /*0250*/  SHF.R.U32.HI R5, RZ, 0x1, R11 ;  /* 0x00000001ff057819 */ /* 0x000fc8000001160b */
[----:B------:R-:W-:-:S13]  /*0260*/  ISETP.GE.U32.AND P1, PT, R12, R5, PT ;  /* 0x000000050c00720c */ /* 0x000fda0003f26070 */
[----:B------:R-:W-:Y:S01]  /*0270*/  @!P1 LEA R0, R5, R10, 0x2 ;  /* 0x0000000a05009211 */ /* 0x000fe200078e10ff */
[----:B------:R-:W-:Y:S05]  /*0280*/  @!P1 LDS R3, [R10] ;  /* 0x000000000a039984 */ /* 0x000fea0000000800 */
[----:B------:R-:W1:Y:S02]  /*0290*/  @!P1 LDS R0, [R0] ;  /* 0x0000000000009984 */ /* 0x000e640000000800 */
[----:B-1----:R-:W-:-:S05]  /*02a0*/  @!P1 FADD R3, R0, R3 ;  /* 0x0000000300039221 */ /* 0x002fca0000000000 */
[----:B------:R1:W-:Y:S01]  /*02b0*/  @!P1 STS [R10], R3 ;  /* 0x000000030a009388 */ /* 0x0003e20000000800 */
[----:B------:R-:W-:Y:S01]  /*02c0*/  BAR.SYNC.DEFER_BLOCKING 0x0 ;  /* 0x0000000000007b1d */ /* 0x000fe20000010000 */
[----:B------:R-:W-:Y:S01]  /*02d0*/  ISETP.GT.U32.AND P1, PT, R11, 0x3, PT ;  /* 0x000000030b00780c */ /* 0x000fe20003f24070 */
[----:B------:R-:W-:-:S12]  /*02e0*/  IMAD.MOV.U32 R11, RZ, RZ, R5 ;  /* 0x000000ffff0b7224 */ /* 0x000fd800078e0005 */
[----:B-1----:R-:W-:Y:S05]  /*02f0*/  @P1 BRA `(.L_x_8) ;  /* 0xfffffffc00d41947 */ /* 0x002fea000383ffff */
.L_x_7:
[----:B------:R-:W-:Y:S05]  /*0300*/  @P0 EXIT ;  /* 0x000000000000094d */ /* 0x000fea0003800000 */
[----:B------:R-:W1:Y:S01]  /*0310*/  S2UR UR5, SR_CgaCtaId ;  /* 0x00000000000579c3 */ /* 0x000e620000008800 */
[----:B------:R-:W-:-:S07]  /*0320*/  UMOV UR4, 0x400 ;  /* 0x0000040000047882 */ /* 0x000fce0000000000 */
[----:B------:R-:W2:Y:S01]  /*0330*/  LDC.64 R2, c[0x0][0x390] ;  /* 0x0000e400ff027b82 */ /* 0x000ea20000000a00 */
[----:B-1----:R-:W-:Y:S01]  /*0340*/  ULEA UR4, UR5, UR4, 0x18 ;  /* 0x0000000405047291 */ /* 0x002fe2000f8ec0ff */
[----:B--2---:R-:W-:-:S08]  /*0350*/  IMAD.WIDE.U32 R2, R15, 0x4, R2 ;  /* 0x000000040f027825 */ /* 0x004fd000078e0002 */
[----:B------:R-:W1:Y:S04]  /*0360*/  LDS R5, [UR4] ;  /* 0x00000004ff057984 */ /* 0x000e680008000800 */
[----:B-1----:R-:W-:Y:S01]  /*0370*/  STG.E desc[UR6][R2.64], R5 ;  /* 0x0000000502007986 */ /* 0x002fe2000c101906 */
[----:B------:R-:W-:Y:S05]  /*0380*/  EXIT ;  /* 0x000000000000794d */ /* 0x000fea0003800000 */
.L_x_9:
        /* <DEDUP_REMOVED lines=15> */
.L_x_36:


//--------------------- .text._Z4spMVPKiS0_PKfS2_Pfi --------------------------
	.section	.text._Z4spMVPKiS0_PKfS2_Pfi,"ax",@progbits
	.align	128
        .global         _Z4spMVPKiS0_PKfS2_Pfi
        .type           _Z4spMVPKiS0_PKfS2_Pfi,@function
        .size           _Z4spMVPKiS0_PKfS2_Pfi,(.L_x_37 - _Z4spMVPKiS0_PKfS2_Pfi)
        .other          _Z4spMVPKiS0_PKfS2_Pfi,@"STO_CUDA_ENTRY STV_DEFAULT"
_Z4spMVPKiS0_PKfS2_Pfi:
.text._Z4spMVPKiS0_PKfS2_Pfi:
        /* <DEDUP_REMOVED lines=8> */
[----:B------:R-:W0:Y:S01]  /*0080*/  LDCU.64 UR6, c[0x0][0x388] ;  /* 0x00007100ff0677ac */ /* 0x000e220008000a00 */
[----:B------:R-:W1:Y:S01]  /*0090*/  LDCU.64 UR4, c[0x0][0x390] ;  /* 0x00007200ff0477ac */ /* 0x000e620008000a00 */
[----:B------:R-:W2:Y:S01]  /*00a0*/  LDCU UR8, c[0x0][0x370] ;  /* 0x00006e00ff0877ac */ /* 0x000ea20008000800 */
[----:B------:R-:W3:Y:S01]  /*00b0*/  LDCU.64 UR10, c[0x0][0x358] ;  /* 0x00006b00ff0a77ac */ /* 0x000ee20008000a00 */
[----:B0-----:R-:W-:Y:S02]  /*00c0*/  UIADD3 UR6, UP0, UPT, UR6, 0x20, URZ ;  /* 0x0000002006067890 */ /* 0x001fe4000ff1e0ff */
[----:B-1----:R-:W-:Y:S02]  /*00d0*/  UIADD3 UR4, UP1, UPT, UR4, 0x20, URZ ;  /* 0x0000002004047890 */ /* 0x002fe4000ff3e0ff */
[----:B------:R-:W-:Y:S01]  /*00e0*/  UIADD3.X UR7, UPT, UPT, URZ, UR7, URZ, UP0, !UPT ;  /* 0x00000007ff077290 */ /* 0x000fe200087fe4ff */
[----:B--2---:R-:W-:Y:S01]  /*00f0*/  IMAD R3, R3, UR8, RZ ;  /* 0x0000000803037c24 */ /* 0x004fe2000f8e02ff */
[----:B---3--:R-:W-:-:S12]  /*0100*/  UIADD3.X UR5, UPT, UPT, URZ, UR5, URZ, UP1, !UPT ;  /* 0x00000005ff057290 */ /* 0x008fd80008ffe4ff */
.L_x_19:
[----:B------:R-:W0:Y:S02]  /*0110*/  LDC.64 R4, c[0x0][0x380] ;  /* 0x0000e000ff047b82 */ /* 0x000e240000000a00 */
[----:B0-----:R-:W-:-:S05]  /*0120*/  IMAD.WIDE.U32 R4, R0, 0x4, R4 ;  /* 0x0000000400047825 */ /* 0x001fca00078e0004 */
[----:B------:R-:W2:Y:S04]  /*0130*/  LDG.E R2, desc[UR10][R4.64] ;  /* 0x0000000a04027981 */ /* 0x000ea8000c1e1900 */
[----:B------:R-:W2:Y:S01]  /*0140*/  LDG.E R7, desc[UR10][R4.64+0x4] ;  /* 0x0000040a04077981 */ /* 0x000ea2000c1e1900 */
[----:B------:R-:W-:Y:S01]  /*0150*/  BSSY.RECONVERGENT B0, `(.L_x_10) ;  /* 0x00000e1000007945 */ /* 0x000fe20003800200 */
[----:B------:R-:W-:Y:S01]  /*0160*/  HFMA2 R6, -RZ, RZ, 0, 0 ;  /* 0x00000000ff067431 */ /* 0x000fe200000001ff */
[----:B--2---:R-:W-:-:S13]  /*0170*/  ISETP.GE.U32.AND P0, PT, R2, R7, PT ;  /* 0x000000070200720c */ /* 0x004fda0003f06070 */
[----:B------:R-:W-:Y:S05]  /*0180*/  @P0 BRA `(.L_x_11) ;  /* 0x0000000c00740947 */ /* 0x000fea0003800000 */
[----:B------:R-:W-:Y:S01]  /*0190*/  MOV R4, R2 ;  /* 0x0000000200047202 */ /* 0x000fe20000000f00 */
[----:B------:R-:W-:Y:S01]  /*01a0*/  BSSY.RECONVERGENT B1, `(.L_x_12) ;  /* 0x000006d000017945 */ /* 0x000fe20003800200 */
[----:B------:R-:W-:Y:S02]  /*01b0*/  MOV R6, RZ ;  /* 0x000000ff00067202 */ /* 0x000fe40000000f00 */
[----:B------:R-:W-:-:S04]  /*01c0*/  VIADDMNMX.U32 R7, R4, 0x1, R7, !PT ;  /* 0x0000000104077846 */ /* 0x000fc80007800007 */
[CC--:B------:R-:W-:Y:S02]  /*01d0*/  IADD3 R2, PT, PT, R4.reuse, -R7.reuse, RZ ;  /* 0x8000000704027210 */ /* 0x0c0fe40007ffe0ff */
[----:B------:R-:W-:Y:S02]  /*01e0*/  IADD3 R5, PT, PT, -R4, R7, RZ ;  /* 0x0000000704057210 */ /* 0x000fe40007ffe1ff */
[----:B------:R-:W-:Y:S02]  /*01f0*/  ISETP.GT.U32.AND P1, PT, R2, -0x10, PT ;  /* 0xfffffff00200780c */ /* 0x000fe40003f24070 */
[----:B------:R-:W-:-:S04]  /*0200*/  LOP3.LUT R7, R5, 0xf, RZ, 0xc0, !PT ;  /* 0x0000000f05077812 */ /* 0x000fc800078ec0ff */
[----:B------:R-:W-:-:S07]  /*0210*/  ISETP.NE.AND P0, PT, R7, RZ, PT ;  /* 0x000000ff0700720c */ /* 0x000fce0003f05270 */
[----:B------:R-:W-:Y:S06]  /*0220*/  @P1 BRA `(.L_x_13) ;  /* 0x0000000400901947 */ /* 0x000fec0003800000 */
[----:B------:R-:W-:Y:S01]  /*0230*/  MOV R8, UR6 ;  /* 0x0000000600087c02 */ /* 0x000fe20008000f00 */
[----:B------:R-:W-:Y:S01]  /*0240*/  HFMA2 R6, -RZ, RZ, 0, 0 ;  /* 0x00000000ff067431 */ /* 0x000fe200000001ff */
[----:B------:R-:W-:Y:S02]  /*0250*/  MOV R9, UR7 ;  /* 0x0000000700097c02 */ /* 0x000fe40008000f00 */
[----:B------:R-:W-:Y:S02]  /*0260*/  MOV R12, UR4 ;  /* 0x00000004000c7c02 */ /* 0x000fe40008000f00 */
[----:B------:R-:W-:Y:S01]  /*0270*/  MOV R13, UR5 ;  /* 0x00000005000d7c02 */ /* 0x000fe20008000f00 */
[----:B------:R-:W-:Y:S01]  /*0280*/  IMAD.WIDE.U32 R8, R4, 0x4, R8 ;  /* 0x0000000404087825 */ /* 0x000fe200078e0008 */
[----:B------:R-:W-:-:S03]  /*0290*/  LOP3.LUT R2, R5, 0xfffffff0, RZ, 0xc0, !PT ;  /* 0xfffffff005027812 */ /* 0x000fc600078ec0ff */
[----:B------:R-:W-:Y:S01]  /*02a0*/  IMAD.WIDE.U32 R12, R4, 0x4, R12 ;  /* 0x00000004040c7825 */ /* 0x000fe200078e000c */
[----:B------:R-:W-:Y:S02]  /*02b0*/  MOV R14, R8 ;  /* 0x00000008000e7202 */ /* 0x000fe40000000f00 */
[----:B------:R-:W-:Y:S02]  /*02c0*/  MOV R15, R9 ;  /* 0x00000009000f7202 */ /* 0x000fe40000000f00 */
[----:B------:R-:W-:-:S07]  /*02d0*/  IADD3 R2, PT, PT, -R2, RZ, RZ ;  /* 0x000000ff02027210 */ /* 0x000fce0007ffe1ff */
.L_x_14:
[----:B------:R-:W2:Y:S01]  /*02e0*/  LDG.E R9, desc[UR10][R14.64+-0x20] ;  /* 0xffffe00a0e097981 */ /* 0x000ea2000c1e1900 */
[----:B------:R-:W2:Y:S03]  /*02f0*/  LDC.64 R16, c[0x0][0x398] ;  /* 0x0000e600ff107b82 */ /* 0x000ea60000000a00 */
[----:B------:R-:W3:Y:S04]  /*0300*/  LDG.E R25, desc[UR10][R14.64+-0x1c] ;  /* 0xffffe40a0e197981 */ /* 0x000ee8000c1e1900 */
[----:B------:R-:W4:Y:S04]  /*0310*/  LDG.E R23, desc[UR10][R14.64+-0x18] ;  /* 0xffffe80a0e177981 */ /* 0x000f28000c1e1900 */
[----:B------:R-:W5:Y:S04]  /*0320*/  LDG.E R29, desc[UR10][R14.64+-0x14] ;  /* 0xffffec0a0e1d7981 */ /* 0x000f68000c1e1900 */
[----:B------:R-:W5:Y:S04]  /*0330*/  LDG.E R19, desc[UR10][R14.64+-0x10] ;  /* 0xfffff00a0e137981 */ /* 0x000f68000c1e1900 */
[----:B------:R-:W5:Y:S04]  /*0340*/  LDG.E R20, desc[UR10][R12.64+-0x20] ;  /* 0xffffe00a0c147981 */ /* 0x000f68000c1e1900 */
[----:B------:R-:W5:Y:S04]  /*0350*/  LDG.E R21, desc[UR10][R14.64+-0xc] ;  /* 0xfffff40a0e157981 */ /* 0x000f68000c1e1900 */
[----:B------:R-:W5:Y:S04]  /*0360*/  LDG.E R11, desc[UR10][R14.64+-0x8] ;  /* 0xfffff80a0e0b7981 */ /* 0x000f68000c1e1900 */
[----:B------:R-:W5:Y:S01]  /*0370*/  LDG.E R26, desc[UR10][R12.64+-0xc] ;  /* 0xfffff40a0c1a7981 */ /* 0x000f62000c1e1900 */
[----:B--2---:R-:W-:-:S05]  /*0380*/  IMAD.WIDE.U32 R8, R9, 0x4, R16 ;  /* 0x0000000409087825 */ /* 0x004fca00078e0010 */
[----:B------:R-:W2:Y:S01]  /*0390*/  LDG.E R27, desc[UR10][R8.64] ;  /* 0x0000000a081b7981 */ /* 0x000ea2000c1e1900 */
[----:B---3--:R-:W-:-:S04]  /*03a0*/  IMAD.WIDE.U32 R24, R25, 0x4, R16 ;  /* 0x0000000419187825 */ /* 0x008fc800078e0010 */
[--C-:B----4-:R-:W-:Y:S02]  /*03b0*/  IMAD.WIDE.U32 R22, R23, 0x4, R16.reuse ;  /* 0x0000000417167825 */ /* 0x110fe400078e0010 */
[----:B------:R-:W3:Y:S02]  /*03c0*/  LDG.E R25, desc[UR10][R24.64] ;  /* 0x0000000a18197981 */ /* 0x000ee4000c1e1900 */
[--C-:B-----5:R-:W-:Y:S02]  /*03d0*/  IMAD.WIDE.U32 R28, R29, 0x4, R16.reuse ;  /* 0x000000041d1c7825 */ /* 0x120fe400078e0010 */
[----:B------:R-:W4:Y:S02]  /*03e0*/  LDG.E R23, desc[UR10][R22.64] ;  /* 0x0000000a16177981 */ /* 0x000f24000c1e1900 */
[----:B------:R-:W-:Y:S02]  /*03f0*/  IMAD.WIDE.U32 R18, R19, 0x4, R16 ;  /* 0x0000000413127825 */ /* 0x000fe400078e0010 */
[----:B------:R-:W5:Y:S04]  /*0400*/  LDG.E R10, desc[UR10][R28.64] ;  /* 0x0000000a1c0a7981 */ /* 0x000f68000c1e1900 */
[----:B------:R-:W3:Y:S04]  /*0410*/  LDG.E R24, desc[UR10][R12.64+-0x1c] ;  /* 0xffffe40a0c187981 */ /* 0x000ee8000c1e1900 */
[----:B------:R-:W4:Y:S04]  /*0420*/  LDG.E R22, desc[UR10][R12.64+-0x18] ;  /* 0xffffe80a0c167981 */ /* 0x000f28000c1e1900 */
[----:B------:R-:W5:Y:S04]  /*0430*/  LDG.E R9, desc[UR10][R12.64+-0x14] ;  /* 0xffffec0a0c097981 */ /* 0x000f68000c1e1900 */
[----:B------:R-:W5:Y:S04]  /*0440*/  LDG.E R8, desc[UR10][R14.64+-0x4] ;  /* 0xfffffc0a0e087981 */ /* 0x000f68000c1e1900 */
[----:B------:R-:W5:Y:S04]  /*0450*/  LDG.E R18, desc[UR10][R18.64] ;  /* 0x0000000a12127981 */ /* 0x000f68000c1e1900 */
[----:B------:R-:W5:Y:S04]  /*0460*/  LDG.E R29, desc[UR10][R12.64+-0x10] ;  /* 0xfffff00a0c1d7981 */ /* 0x000f68000c1e1900 */
[----:B------:R-:W5:Y:S01]  /*0470*/  LDG.E R19, desc[UR10][R14.64+0x4] ;  /* 0x0000040a0e137981 */ /* 0x000f62000c1e1900 */
[----:B--2---:R-:W-:-:S03]  /*0480*/  FFMA R6, R20, R27, R6 ;  /* 0x0000001b14067223 */ /* 0x004fc60000000006 */
[----:B------:R-:W2:Y:S01]  /*0490*/  LDG.E R27, desc[UR10][R14.64] ;  /* 0x0000000a0e1b7981 */ /* 0x000ea2000c1e1900 */
[----:B------:R-:W-:-:S06]  /*04a0*/  IMAD.WIDE.U32 R20, R21, 0x4, R16 ;  /* 0x0000000415147825 */ /* 0x000fcc00078e0010 */
[----:B------:R-:W2:Y:S01]  /*04b0*/  LDG.E R20, desc[UR10][R20.64] ;  /* 0x0000000a14147981 */ /* 0x000ea2000c1e1900 */
[----:B---3--:R-:W-:-:S03]  /*04c0*/  FFMA R25, R24, R25, R6 ;  /* 0x0000001918197223 */ /* 0x008fc60000000006 */
[----:B------:R-:W3:Y:S01]  /*04d0*/  LDG.E R21, desc[UR10][R12.64+-0x4] ;  /* 0xfffffc0a0c157981 */ /* 0x000ee2000c1e1900 */
[----:B----4-:R-:W-:Y:S01]  /*04e0*/  FFMA R6, R22, R23, R25 ;  /* 0x0000001716067223 */ /* 0x010fe20000000019 */
[----:B------:R-:W-:Y:S02]  /*04f0*/  IMAD.WIDE.U32 R22, R11, 0x4, R16 ;  /* 0x000000040b167825 */ /* 0x000fe400078e0010 */
[----:B------:R-:W4:Y:S02]  /*0500*/  LDG.E R25, desc[UR10][R12.64+-0x8] ;  /* 0xfffff80a0c197981 */ /* 0x000f24000c1e1900 */
[----:B-----5:R-:W-:Y:S02]  /*0510*/  FFMA R6, R9, R10, R6 ;  /* 0x0000000a09067223 */ /* 0x020fe40000000006 */
[----:B------:R-:W5:Y:S01]  /*0520*/  LDG.E R24, desc[UR10][R12.64] ;  /* 0x0000000a0c187981 */ /* 0x000f62000c1e1900 */
[----:B------:R-:W-:-:S03]  /*0530*/  IMAD.WIDE.U32 R8, R8, 0x4, R16 ;  /* 0x0000000408087825 */ /* 0x000fc600078e0010 */
[----:B------:R-:W4:Y:S04]  /*0540*/  LDG.E R22, desc[UR10][R22.64] ;  /* 0x0000000a16167981 */ /* 0x000f28000c1e1900 */
[----:B------:R-:W3:Y:S01]  /*0550*/  LDG.E R8, desc[UR10][R8.64] ;  /* 0x0000000a08087981 */ /* 0x000ee2000c1e1900 */
[----:B------:R-:W-:-:S03]  /*0560*/  FFMA R18, R29, R18, R6 ;  /* 0x000000121d127223 */ /* 0x000fc60000000006 */
[----:B------:R-:W5:Y:S04]  /*0570*/  LDG.E R29, desc[UR10][R14.64+0x8] ;  /* 0x0000080a0e1d7981 */ /* 0x000f68000c1e1900 */
[----:B------:R-:W5:Y:S04]  /*0580*/  LDG.E R23, desc[UR10][R14.64+0x10] ;  /* 0x0000100a0e177981 */ /* 0x000f68000c1e1900 */
[----:B------:R-:W5:Y:S01]  /*0590*/  LDG.E R6, desc[UR10][R14.64+0x14] ;  /* 0x0000140a0e067981 */ /* 0x000f62000c1e1900 */
[----:B--2---:R-:W-:-:S03]  /*05a0*/  IMAD.WIDE.U32 R10, R27, 0x4, R16 ;  /* 0x000000041b0a7825 */ /* 0x004fc600078e0010 */
[----:B------:R-:W2:Y:S04]  /*05b0*/  LDG.E R27, desc[UR10][R14.64+0xc] ;  /* 0x00000c0a0e1b7981 */ /* 0x000ea8000c1e1900 */
[----:B------:R-:W2:Y:S01]  /*05c0*/  LDG.E R10, desc[UR10][R10.64] ;  /* 0x0000000a0a0a7981 */ /* 0x000ea2000c1e1900 */
[----:B------:R-:W-:-:S03]  /*05d0*/  FFMA R18, R26, R20, R18 ;  /* 0x000000141a127223 */ /* 0x000fc60000000012 */
[----:B------:R-:W2:Y:S04]  /*05e0*/  LDG.E R20, desc[UR10][R14.64+0x18] ;  /* 0x0000180a0e147981 */ /* 0x000ea8000c1e1900 */
[----:B------:R-:W2:Y:S01]  /*05f0*/  LDG.E R26, desc[UR10][R14.64+0x1c] ;  /* 0x00001c0a0e1a7981 */ /* 0x000ea2000c1e1900 */
[----:B----4-:R-:W-:Y:S01]  /*0600*/  FFMA R22, R25, R22, R18 ;  /* 0x0000001619167223 */ /* 0x010fe20000000012 */
[----:B------:R-:W-:-:S04]  /*0610*/  IMAD.WIDE.U32 R18, R19, 0x4, R16 ;  /* 0x0000000413127825 */ /* 0x000fc800078e0010 */
[----:B---3--:R-:W-:Y:S02]  /*0620*/  FFMA R25, R21, R8, R22 ;  /* 0x0000000815197223 */ /* 0x008fe40000000016 */
[----:B------:R-:W3:Y:S01]  /*0630*/  LDG.E R21, desc[UR10][R12.64+0x4] ;  /* 0x0000040a0c157981 */ /* 0x000ee2000c1e1900 */
[----:B-----5:R-:W-:-:S03]  /*0640*/  IMAD.WIDE.U32 R8, R29, 0x4, R16 ;  /* 0x000000041d087825 */ /* 0x020fc600078e0010 */
[----:B------:R-:W3:Y:S04]  /*0650*/  LDG.E R18, desc[UR10][R18.64] ;  /* 0x0000000a12127981 */ /* 0x000ee8000c1e1900 */
[----:B------:R-:W4:Y:S01]  /*0660*/  LDG.E R19, desc[UR10][R12.64+0xc] ;  /* 0x00000c0a0c137981 */ /* 0x000f22000c1e1900 */
[----:B--2---:R-:W-:-:S03]  /*0670*/  IMAD.WIDE.U32 R28, R27, 0x4, R16 ;  /* 0x000000041b1c7825 */ /* 0x004fc600078e0010 */
[----:B------:R-:W2:Y:S01]  /*0680*/  LDG.E R27, desc[UR10][R12.64+0x8] ;  /* 0x0000080a0c1b7981 */ /* 0x000ea2000c1e1900 */
[----:B------:R-:W-:-:S03]  /*0690*/  FFMA R24, R24, R10, R25 ;  /* 0x0000000a18187223 */ /* 0x000fc60000000019 */
[----:B------:R0:W2:Y:S01]  /*06a0*/  LDG.E R25, desc[UR10][R8.64] ;  /* 0x0000000a08197981 */ /* 0x0000a2000c1e1900 */
[----:B------:R-:W-:-:S03]  /*06b0*/  IMAD.WIDE.U32 R10, R23, 0x4, R16 ;  /* 0x00000004170a7825 */ /* 0x000fc600078e0010 */
[----:B------:R-:W4:Y:S01]  /*06c0*/  LDG.E R28, desc[UR10][R28.64] ;  /* 0x0000000a1c1c7981 */ /* 0x000f22000c1e1900 */
[----:B------:R-:W-:-:S03]  /*06d0*/  IMAD.WIDE.U32 R22, R6, 0x4, R16 ;  /* 0x0000000406167825 */ /* 0x000fc600078e0010 */
[----:B------:R-:W5:Y:S01]  /*06e0*/  LDG.E R11, desc[UR10][R10.64] ;  /* 0x0000000a0a0b7981 */ /* 0x000f62000c1e1900 */
[----:B0-----:R-:W-:-:S03]  /*06f0*/  IMAD.WIDE.U32 R8, R20, 0x4, R16 ;  /* 0x0000000414087825 */ /* 0x001fc600078e0010 */
[----:B------:R-:W5:Y:S01]  /*0700*/  LDG.E R6, desc[UR10][R12.64+0x10] ;  /* 0x0000100a0c067981 */ /* 0x000f62000c1e1900 */
[----:B------:R-:W-:-:S03]  /*0710*/  IMAD.WIDE.U32 R16, R26, 0x4, R16 ;  /* 0x000000041a107825 */ /* 0x000fc600078e0010 */
[----:B------:R-:W5:Y:S04]  /*0720*/  LDG.E R22, desc[UR10][R22.64] ;  /* 0x0000000a16167981 */ /* 0x000f68000c1e1900 */
[----:B------:R-:W5:Y:S04]  /*0730*/  LDG.E R20, desc[UR10][R12.64+0x14] ;  /* 0x0000140a0c147981 */ /* 0x000f68000c1e1900 */
[----:B------:R-:W5:Y:S04]  /*0740*/  LDG.E R8, desc[UR10][R8.64] ;  /* 0x0000000a08087981 */ /* 0x000f68000c1e1900 */
[----:B------:R-:W5:Y:S04]  /*0750*/  LDG.E R29, desc[UR10][R12.64+0x18] ;  /* 0x0000180a0c1d7981 */ /* 0x000f68000c1e1900 */
[----:B------:R-:W5:Y:S04]  /*0760*/  LDG.E R17, desc[UR10][R16.64] ;  /* 0x0000000a10117981 */ /* 0x000f68000c1e1900 */
[----:B------:R0:W5:Y:S01]  /*0770*/  LDG.E R26, desc[UR10][R12.64+0x1c] ;  /* 0x00001c0a0c1a7981 */ /* 0x000162000c1e1900 */
[----:B---3--:R-:W-:Y:S01]  /*0780*/  FFMA R18, R21, R18, R24 ;  /* 0x0000001215127223 */ /* 0x008fe20000000018 */
[----:B------:R-:W-:-:S04]  /*0790*/  IADD3 R2, PT, PT, R2, 0x10, RZ ;  /* 0x0000001002027810 */ /* 0x000fc80007ffe0ff */
[----:B------:R-:W-:Y:S02]  /*07a0*/  ISETP.NE.AND P1, PT, R2, RZ, PT ;  /* 0x000000ff0200720c */ /* 0x000fe40003f25270 */
[----:B------:R-:W-:Y:S02]  /*07b0*/  IADD3 R14, P2, PT, R14, 0x40, RZ ;  /* 0x000000400e0e7810 */ /* 0x000fe40007f5e0ff */
[----:B0-----:R-:W-:Y:S02]  /*07c0*/  IADD3 R12, P3, PT, R12, 0x40, RZ ;  /* 0x000000400c0c7810 */ /* 0x001fe40007f7e0ff */
[----:B------:R-:W-:Y:S02]  /*07d0*/  IADD3.X R15, PT, PT, RZ, R15, RZ, P2, !PT ;  /* 0x0000000fff0f7210 */ /* 0x000fe400017fe4ff */
[----:B------:R-:W-:Y:S02]  /*07e0*/  IADD3.X R13, PT, PT, RZ, R13, RZ, P3, !PT ;  /* 0x0000000dff0d7210 */ /* 0x000fe40001ffe4ff */
[----:B------:R-:W-:Y:S01]  /*07f0*/  IADD3 R4, PT, PT, R4, 0x10, RZ ;  /* 0x0000001004047810 */ /* 0x000fe20007ffe0ff */
[----:B--2---:R-:W-:-:S04]  /*0800*/  FFMA R18, R27, R25, R18 ;  /* 0x000000191b127223 */ /* 0x004fc80000000012 */
[----:B----4-:R-:W-:-:S04]  /*0810*/  FFMA R19, R19, R28, R18 ;  /* 0x0000001c13137223 */ /* 0x010fc80000000012 */
[----:B-----5:R-:W-:-:S04]  /*0820*/  FFMA R11, R6, R11, R19 ;  /* 0x0000000b060b7223 */ /* 0x020fc80000000013 */
[----:B------:R-:W-:-:S04]  /*0830*/  FFMA R20, R20, R22, R11 ;  /* 0x0000001614147223 */ /* 0x000fc8000000000b */
[----:B------:R-:W-:-:S04]  /*0840*/  FFMA R29, R29, R8, R20 ;  /* 0x000000081d1d7223 */ /* 0x000fc80000000014 */
[----:B------:R-:W-:Y:S01]  /*0850*/  FFMA R6, R26, R17, R29 ;  /* 0x000000111a067223 */ /* 0x000fe2000000001d */
[----:B------:R-:W-:Y:S06]  /*0860*/  @P1 BRA `(.L_x_14) ;  /* 0xfffffff8009c1947 */ /* 0x000fec000383ffff */
.L_x_13:
[----:B------:R-:W-:Y:S05]  /*0870*/  BSYNC.RECONVERGENT B1 ;  /* 0x0000000000017941 */ /* 0x000fea0003800200 */
.L_x_12:
[----:B------:R-:W-:Y:S05]  /*0880*/  @!P0 BRA `(.L_x_11) ;  /* 0x0000000400b48947 */ /* 0x000fea0003800000 */
[----:B------:R-:W-:Y:S01]  /*0890*/  ISETP.GE.U32.AND P0, PT, R7, 0x8, PT ;  /* 0x000000080700780c */ /* 0x000fe20003f06070 */
[----:B------:R-:W-:Y:S01]  /*08a0*/  BSSY.RECONVERGENT B1, `(.L_x_15) ;  /* 0x0000032000017945 */ /* 0x000fe20003800200 */
[----:B------:R-:W-:-:S04]  /*08b0*/  LOP3.LUT R2, R5, 0x7, RZ, 0xc0, !PT ;  /* 0x0000000705027812 */ /* 0x000fc800078ec0ff */
[----:B------:R-:W-:-:S07]  /*08c0*/  ISETP.NE.AND P1, PT, R2, RZ, PT ;  /* 0x000000ff0200720c */ /* 0x000fce0003f25270 */
[----:B------:R-:W-:Y:S06]  /*08d0*/  @!P0 BRA `(.L_x_16) ;  /* 0x0000000000b88947 */ /* 0x000fec0003800000 */
[----:B------:R-:W0:Y:S08]  /*08e0*/  LDC.64 R12, c[0x0][0x388] ;  /* 0x0000e200ff0c7b82 */ /* 0x000e300000000a00 */
[----:B------:R-:W1:Y:S08]  /*08f0*/  LDC.64 R24, c[0x0][0x390] ;  /* 0x0000e400ff187b82 */ /* 0x000e700000000a00 */
[----:B------:R-:W2:Y:S01]  /*0900*/  LDC.64 R14, c[0x0][0x398] ;  /* 0x0000e600ff0e7b82 */ /* 0x000ea20000000a00 */
[----:B0-----:R-:W-:-:S05]  /*0910*/  IMAD.WIDE.U32 R12, R4, 0x4, R12 ;  /* 0x00000004040c7825 */ /* 0x001fca00078e000c */
[----:B------:R-:W2:Y:S04]  /*0920*/  LDG.E R19, desc[UR10][R12.64] ;  /* 0x0000000a0c137981 */ /* 0x000ea8000c1e1900 */
[----:B------:R-:W3:Y:S04]  /*0930*/  LDG.E R27, desc[UR10][R12.64+0x4] ;  /* 0x0000040a0c1b7981 */ /* 0x000ee8000c1e1900 */
[----:B------:R-:W4:Y:S04]  /*0940*/  LDG.E R20, desc[UR10][R12.64+0x8] ;  /* 0x0000080a0c147981 */ /* 0x000f28000c1e1900 */
[----:B------:R-:W5:Y:S04]  /*0950*/  LDG.E R16, desc[UR10][R12.64+0xc] ;  /* 0x00000c0a0c107981 */ /* 0x000f68000c1e1900 */
[----:B------:R-:W5:Y:S04]  /*0960*/  LDG.E R21, desc[UR10][R12.64+0x10] ;  /* 0x0000100a0c157981 */ /* 0x000f68000c1e1900 */
[----:B------:R-:W5:Y:S04]  /*0970*/  LDG.E R23, desc[UR10][R12.64+0x14] ;  /* 0x0000140a0c177981 */ /* 0x000f68000c1e1900 */
[----:B------:R-:W5:Y:S04]  /*0980*/  LDG.E R17, desc[UR10][R12.64+0x18] ;  /* 0x0000180a0c117981 */ /* 0x000f68000c1e1900 */
[----:B------:R-:W5:Y:S01]  /*0990*/  LDG.E R29, desc[UR10][R12.64+0x1c] ;  /* 0x00001c0a0c1d7981 */ /* 0x000f62000c1e1900 */
[----:B-1----:R-:W-:-:S05]  /*09a0*/  IMAD.WIDE.U32 R24, R4, 0x4, R24 ;  /* 0x0000000404187825 */ /* 0x002fca00078e0018 */
[----:B------:R-:W5:Y:S04]  /*09b0*/  LDG.E R7, desc[UR10][R24.64] ;  /* 0x0000000a18077981 */ /* 0x000f68000c1e1900 */
[----:B------:R-:W5:Y:S04]  /*09c0*/  LDG.E R8, desc[UR10][R24.64+0x4] ;  /* 0x0000040a18087981 */ /* 0x000f68000c1e1900 */
[----:B------:R-:W5:Y:S04]  /*09d0*/  LDG.E R9, desc[UR10][R24.64+0x8] ;  /* 0x0000080a18097981 */ /* 0x000f68000c1e1900 */
[----:B------:R-:W5:Y:S04]  /*09e0*/  LDG.E R10, desc[UR10][R24.64+0xc] ;  /* 0x00000c0a180a7981 */ /* 0x000f68000c1e1900 */
[----:B------:R-:W5:Y:S04]  /*09f0*/  LDG.E R11, desc[UR10][R24.64+0x10] ;  /* 0x0000100a180b7981 */ /* 0x000f68000c1e1900 */
[----:B------:R-:W5:Y:S04]  /*0a00*/  LDG.E R12, desc[UR10][R24.64+0x14] ;  /* 0x0000140a180c7981 */ /* 0x000f68000c1e1900 */
[----:B------:R-:W5:Y:S04]  /*0a10*/  LDG.E R13, desc[UR10][R24.64+0x18] ;  /* 0x0000180a180d7981 */ /* 0x000f68000c1e1900 */
[----:B------:R-:W5:Y:S01]  /*0a20*/  LDG.E R24, desc[UR10][R24.64+0x1c] ;  /* 0x00001c0a18187981 */ /* 0x000f62000c1e1900 */
[----:B--2---:R-:W-:-:S04]  /*0a30*/  IMAD.WIDE.U32 R18, R19, 0x4, R14 ;  /* 0x0000000413127825 */ /* 0x004fc800078e000e */
[--C-:B---3--:R-:W-:Y:S01]  /*0a40*/  IMAD.WIDE.U32 R26, R27, 0x4, R14.reuse ;  /* 0x000000041b1a7825 */ /* 0x108fe200078e000e */
[----:B------:R4:W2:Y:S05]  /*0a50*/  LDG.E R25, desc[UR10][R18.64] ;  /* 0x0000000a12197981 */ /* 0x0008aa000c1e1900 */
[----:B------:R-:W3:Y:S01]  /*0a60*/  LDG.E R27, desc[UR10][R26.64] ;  /* 0x0000000a1a1b7981 */ /* 0x000ee2000c1e1900 */
[----:B----4-:R-:W-:-:S05]  /*0a70*/  IMAD.WIDE.U32 R18, R20, 0x4, R14 ;  /* 0x0000000414127825 */ /* 0x010fca00078e000e */
[----:B------:R0:W4:Y:S01]  /*0a80*/  LDG.E R26, desc[UR10][R18.64] ;  /* 0x0000000a121a7981 */ /* 0x000122000c1e1900 */
[----:B-----5:R-:W-:-:S04]  /*0a90*/  IMAD.WIDE.U32 R20, R21, 0x4, R14 ;  /* 0x0000000415147825 */ /* 0x020fc800078e000e */
[--C-:B------:R-:W-:Y:S02]  /*0aa0*/  IMAD.WIDE.U32 R22, R23, 0x4, R14.reuse ;  /* 0x0000000417167825 */ /* 0x100fe400078e000e */
[----:B------:R-:W5:Y:S02]  /*0ab0*/  LDG.E R20, desc[UR10][R20.64] ;  /* 0x0000000a14147981 */ /* 0x000f64000c1e1900 */
[--C-:B0-----:R-:W-:Y:S02]  /*0ac0*/  IMAD.WIDE.U32 R18, R16, 0x4, R14.reuse ;  /* 0x0000000410127825 */ /* 0x101fe400078e000e */
[----:B------:R-:W5:Y:S04]  /*0ad0*/  LDG.E R23, desc[UR10][R22.64] ;  /* 0x0000000a16177981 */ /* 0x000f68000c1e1900 */
[----:B------:R-:W5:Y:S01]  /*0ae0*/  LDG.E R19, desc[UR10][R18.64] ;  /* 0x0000000a12137981 */ /* 0x000f62000c1e1900 */
[----:B------:R-:W-:-:S04]  /*0af0*/  IMAD.WIDE.U32 R16, R17, 0x4, R14 ;  /* 0x0000000411107825 */ /* 0x000fc800078e000e */
[----:B------:R-:W-:Y:S02]  /*0b00*/  IMAD.WIDE.U32 R14, R29, 0x4, R14 ;  /* 0x000000041d0e7825 */ /* 0x000fe400078e000e */
[----:B------:R-:W5:Y:S04]  /*0b10*/  LDG.E R16, desc[UR10][R16.64] ;  /* 0x0000000a10107981 */ /* 0x000f68000c1e1900 */
[----:B------:R-:W5:Y:S01]  /*0b20*/  LDG.E R14, desc[UR10][R14.64] ;  /* 0x0000000a0e0e7981 */ /* 0x000f62000c1e1900 */
[----:B------:R-:W-:Y:S01]  /*0b30*/  IADD3 R4, PT, PT, R4, 0x8, RZ ;  /* 0x0000000804047810 */ /* 0x000fe20007ffe0ff */
[----:B--2---:R-:W-:-:S04]  /*0b40*/  FFMA R7, R7, R25, R6 ;  /* 0x0000001907077223 */ /* 0x004fc80000000006 */
[----:B---3--:R-:W-:-:S04]  /*0b50*/  FFMA R8, R8, R27, R7 ;  /* 0x0000001b08087223 */ /* 0x008fc80000000007 */
[----:B----4-:R-:W-:-:S04]  /*0b60*/  FFMA R9, R9, R26, R8 ;  /* 0x0000001a09097223 */ /* 0x010fc80000000008 */
[----:B-----5:R-:W-:-:S04]  /*0b70*/  FFMA R10, R10, R19, R9 ;  /* 0x000000130a0a7223 */ /* 0x020fc80000000009 */
[----:B------:R-:W-:-:S04]  /*0b80*/  FFMA R11, R11, R20, R10 ;  /* 0x000000140b0b7223 */ /* 0x000fc8000000000a */
[----:B------:R-:W-:-:S04]  /*0b90*/  FFMA R12, R12, R23, R11 ;  /* 0x000000170c0c7223 */ /* 0x000fc8000000000b */
[----:B------:R-:W-:-:S04]  /*0ba0*/  FFMA R13, R13, R16, R12 ;  /* 0x000000100d0d7223 */ /* 0x000fc8000000000c */
[----:B------:R-:W-:-:S07]  /*0bb0*/  FFMA R6, R24, R14, R13 ;  /* 0x0000000e18067223 */ /* 0x000fce000000000d */
.L_x_16:
[----:B------:R-:W-:Y:S05]  /*0bc0*/  BSYNC.RECONVERGENT B1 ;  /* 0x0000000000017941 */ /* 0x000fea0003800200 */
.L_x_15:
[----:B------:R-:W-:Y:S05]  /*0bd0*/  @!P1 BRA `(.L_x_11) ;  /* 0x0000000000e09947 */ /* 0x000fea0003800000 */
[----:B------:R-:W-:Y:S01]  /*0be0*/  ISETP.GE.U32.AND P0, PT, R2, 0x4, PT ;  /* 0x000000040200780c */ /* 0x000fe20003f06070 */
[----:B------:R-:W-:Y:S01]  /*0bf0*/  BSSY.RECONVERGENT B1, `(.L_x_17) ;  /* 0x000001e000017945 */ /* 0x000fe20003800200 */
[----:B------:R-:W-:-:S04]  /*0c00*/  LOP3.LUT R5, R5, 0x3, RZ, 0xc0, !PT ;  /* 0x0000000305057812 */ /* 0x000fc800078ec0ff */
[----:B------:R-:W-:-:S07]  /*0c10*/  ISETP.NE.AND P1, PT, R5, RZ, PT ;  /* 0x000000ff0500720c */ /* 0x000fce0003f25270 */
[----:B------:R-:W-:Y:S06]  /*0c20*/  @!P0 BRA `(.L_x_18) ;  /* 0x0000000000688947 */ /* 0x000fec0003800000 */
[----:B------:R-:W0:Y:S08]  /*0c30*/  LDC.64 R8, c[0x0][0x388] ;  /* 0x0000e200ff087b82 */ /* 0x000e300000000a00 */
[----:B------:R-:W1:Y:S01]  /*0c40*/  LDC.64 R10, c[0x0][0x390] ;  /* 0x0000e400ff0a7b82 */ /* 0x000e620000000a00 */
[----:B0-----:R-:W-:-:S07]  /*0c50*/  IMAD.WIDE.U32 R12, R4, 0x4, R8 ;  /* 0x00000004040c7825 */ /* 0x001fce00078e0008 */
[----:B------:R-:W0:Y:S01]  /*0c60*/  LDC.64 R8, c[0x0][0x398] ;  /* 0x0000e600ff087b82 */ /* 0x000e220000000a00 */
[----:B------:R-:W0:Y:S04]  /*0c70*/  LDG.E R15, desc[UR10][R12.64] ;  /* 0x0000000a0c0f7981 */ /* 0x000e28000c1e1900 */
[----:B------:R-:W2:Y:S04]  /*0c80*/  LDG.E R17, desc[UR10][R12.64+0x4] ;  /* 0x0000040a0c117981 */ /* 0x000ea8000c1e1900 */
[----:B------:R-:W3:Y:S04]  /*0c90*/  LDG.E R19, desc[UR10][R12.64+0x8] ;  /* 0x0000080a0c137981 */ /* 0x000ee8000c1e1900 */
[----:B------:R-:W4:Y:S01]  /*0ca0*/  LDG.E R21, desc[UR10][R12.64+0xc] ;  /* 0x00000c0a0c157981 */ /* 0x000f22000c1e1900 */
[----:B-1----:R-:W-:-:S05]  /*0cb0*/  IMAD.WIDE.U32 R10, R4, 0x4, R10 ;  /* 0x00000004040a7825 */ /* 0x002fca00078e000a */
[----:B------:R-:W5:Y:S04]  /*0cc0*/  LDG.E R7, desc[UR10][R10.64] ;  /* 0x0000000a0a077981 */ /* 0x000f68000c1e1900 */
[----:B------:R-:W5:Y:S04]  /*0cd0*/  LDG.E R2, desc[UR10][R10.64+0x4] ;  /* 0x0000040a0a027981 */ /* 0x000f68000c1e1900 */
[----:B------:R-:W5:Y:S01]  /*0ce0*/  LDG.E R13, desc[UR10][R10.64+0x8] ;  /* 0x0000080a0a0d7981 */ /* 0x000f62000c1e1900 */
[----:B0-----:R-:W-:-:S04]  /*0cf0*/  IMAD.WIDE.U32 R14, R15, 0x4, R8 ;  /* 0x000000040f0e7825 */ /* 0x001fc800078e0008 */
[--C-:B--2---:R-:W-:Y:S02]  /*0d00*/  IMAD.WIDE.U32 R16, R17, 0x4, R8.reuse ;  /* 0x0000000411107825 */ /* 0x104fe400078e0008 */
[----:B------:R-:W5:Y:S02]  /*0d10*/  LDG.E R14, desc[UR10][R14.64] ;  /* 0x0000000a0e0e7981 */ /* 0x000f64000c1e1900 */
[--C-:B---3--:R-:W-:Y:S02]  /*0d20*/  IMAD.WIDE.U32 R18, R19, 0x4, R8.reuse ;  /* 0x0000000413127825 */ /* 0x108fe400078e0008 */
[----:B------:R-:W2:Y:S02]  /*0d30*/  LDG.E R16, desc[UR10][R16.64] ;  /* 0x0000000a10107981 */ /* 0x000ea4000c1e1900 */
[----:B----4-:R-:W-:Y:S02]  /*0d40*/  IMAD.WIDE.U32 R8, R21, 0x4, R8 ;  /* 0x0000000415087825 */ /* 0x010fe400078e0008 */
[----:B------:R-:W3:Y:S04]  /*0d50*/  LDG.E R18, desc[UR10][R18.64] ;  /* 0x0000000a12127981 */ /* 0x000ee8000c1e1900 */
[----:B------:R-:W4:Y:S04]  /*0d60*/  LDG.E R21, desc[UR10][R10.64+0xc] ;  /* 0x00000c0a0a157981 */ /* 0x000f28000c1e1900 */
[----:B------:R-:W4:Y:S01]  /*0d70*/  LDG.E R8, desc[UR10][R8.64] ;  /* 0x0000000a08087981 */ /* 0x000f22000c1e1900 */
[----:B------:R-:W-:Y:S01]  /*0d80*/  IADD3 R4, PT, PT, R4, 0x4, RZ ;  /* 0x0000000404047810 */ /* 0x000fe20007ffe0ff */
[----:B-----5:R-:W-:-:S04]  /*0d90*/  FFMA R7, R7, R14, R6 ;  /* 0x0000000e07077223 */ /* 0x020fc80000000006 */
[----:B--2---:R-:W-:-:S04]  /*0da0*/  FFMA R2, R2, R16, R7 ;  /* 0x0000001002027223 */ /* 0x004fc80000000007 */
[----:B---3--:R-:W-:-:S04]  /*0db0*/  FFMA R2, R13, R18, R2 ;  /* 0x000000120d027223 */ /* 0x008fc80000000002 */
[----:B----4-:R-:W-:-:S07]  /*0dc0*/  FFMA R6, R21, R8, R2 ;  /* 0x0000000815067223 */ /* 0x010fce0000000002 */
.L_x_18:
[----:B------:R-:W-:Y:S05]  /*0dd0*/  BSYNC.RECONVERGENT B1 ;  /* 0x0000000000017941 */ /* 0x000fea0003800200 */
.L_x_17:
[----:B------:R-:W-:Y:S05]  /*0de0*/  @!P1 BRA `(.L_x_11) ;  /* 0x00000000005c9947 */ /* 0x000fea0003800000 */
[----:B------:R-:W0:Y:S08]  /*0df0*/  LDC.64 R14, c[0x0][0x388] ;  /* 0x0000e200ff0e7b82 */ /* 0x000e300000000a00 */
[----:B------:R-:W1:Y:S08]  /*0e00*/  LDC.64 R8, c[0x0][0x398] ;  /* 0x0000e600ff087b82 */ /* 0x000e700000000a00 */
[----:B------:R-:W2:Y:S01]  /*0e10*/  LDC.64 R10, c[0x0][0x390] ;  /* 0x0000e400ff0a7b82 */ /* 0x000ea20000000a00 */
[----:B0-----:R-:W-:-:S05]  /*0e20*/  IMAD.WIDE.U32 R14, R4, 0x4, R14 ;  /* 0x00000004040e7825 */ /* 0x001fca00078e000e */
[----:B------:R-:W1:Y:S01]  /*0e30*/  LDG.E R13, desc[UR10][R14.64] ;  /* 0x0000000a0e0d7981 */ /* 0x000e62000c1e1900 */
[----:B--2---:R-:W-:-:S05]  /*0e40*/  IMAD.WIDE.U32 R10, R4, 0x4, R10 ;  /* 0x00000004040a7825 */ /* 0x004fca00078e000a */
[----:B------:R-:W2:Y:S01]  /*0e50*/  LDG.E R7, desc[UR10][R10.64] ;  /* 0x0000000a0a077981 */ /* 0x000ea2000c1e1900 */
[----:B-1----:R-:W-:-:S06]  /*0e60*/  IMAD.WIDE.U32 R12, R13, 0x4, R8 ;  /* 0x000000040d0c7825 */ /* 0x002fcc00078e0008 */
[----:B------:R-:W2:Y:S01]  /*0e70*/  LDG.E R12, desc[UR10][R12.64] ;  /* 0x0000000a0c0c7981 */ /* 0x000ea2000c1e1900 */
[----:B------:R-:W-:Y:S01]  /*0e80*/  ISETP.NE.AND P0, PT, R5, 0x1, PT ;  /* 0x000000010500780c */ /* 0x000fe20003f05270 */
[----:B--2---:R-:W-:-:S12]  /*0e90*/  FFMA R6, R7, R12, R6 ;  /* 0x0000000c07067223 */ /* 0x004fd80000000006 */
[----:B------:R-:W-:Y:S05]  /*0ea0*/  @!P0 BRA `(.L_x_11) ;  /* 0x00000000002c8947 */ /* 0x000fea0003800000 */
[----:B------:R-:W-:Y:S01]  /*0eb0*/  ISETP.NE.AND P0, PT, R5, 0x2, PT ;  /* 0x000000020500780c */ /* 0x000fe20003f05270 */
[----:B------:R-:W2:Y:S04]  /*0ec0*/  LDG.E R7, desc[UR10][R10.64+0x4] ;  /* 0x0000040a0a077981 */ /* 0x000ea8000c1e1900 */
[----:B------:R-:W3:Y:S08]  /*0ed0*/  LDG.E R5, desc[UR10][R14.64+0x4] ;  /* 0x0000040a0e057981 */ /* 0x000ef0000c1e1900 */
[----:B------:R-:W4:Y:S01]  /*0ee0*/  @P0 LDG.E R13, desc[UR10][R14.64+0x8] ;  /* 0x0000080a0e0d0981 */ /* 0x000f22000c1e1900 */
[----:B---3--:R-:W-:-:S06]  /*0ef0*/  IMAD.WIDE.U32 R4, R5, 0x4, R8 ;  /* 0x0000000405047825 */ /* 0x008fcc00078e0008 */
[----:B------:R-:W2:Y:S01]  /*0f00*/  LDG.E R4, desc[UR10][R4.64] ;  /* 0x0000000a04047981 */ /* 0x000ea2000c1e1900 */
[----:B----4-:R-:W-:-:S03]  /*0f10*/  @P0 IMAD.WIDE.U32 R8, R13, 0x4, R8 ;  /* 0x000000040d080825 */ /* 0x010fc600078e0008 */
[----:B------:R-:W3:Y:S04]  /*0f20*/  @P0 LDG.E R13, desc[UR10][R10.64+0x8] ;  /* 0x0000080a0a0d0981 */ /* 0x000ee8000c1e1900 */
[----:B------:R-:W3:Y:S01]  /*0f30*/  @P0 LDG.E R8, desc[UR10][R8.64] ;  /* 0x0000000a08080981 */ /* 0x000ee2000c1e1900 */
[----:B--2---:R-:W-:-:S04]  /*0f40*/  FFMA R6, R7, R4, R6 ;  /* 0x0000000407067223 */ /* 0x004fc80000000006 */
[----:B---3--:R-:W-:-:S07]  /*0f50*/  @P0 FFMA R6, R13, R8, R6 ;  /* 0x000000080d060223 */ /* 0x008fce0000000006 */
.L_x_11:
[----:B------:R-:W-:Y:S05]  /*0f60*/  BSYNC.RECONVERGENT B0 ;  /* 0x0000000000007941 */ /* 0x000fea0003800200 */
.L_x_10:
[----:B------:R-:W0:Y:S01]  /*0f70*/  LDC.64 R4, c[0x0][0x3a0] ;  /* 0x0000e800ff047b82 */ /* 0x000e220000000a00 */
[----:B------:R-:W1:Y:S01]  /*0f80*/  LDCU UR8, c[0x0][0x3a8] ;  /* 0x00007500ff0877ac */ /* 0x000e620008000800 */
[----:B0-----:R-:W-:Y:S01]  /*0f90*/  IMAD.WIDE.U32 R4, R0, 0x4, R4 ;  /* 0x0000000400047825 */ /* 0x001fe200078e0004 */
[----:B------:R-:W-:-:S04]  /*0fa0*/  IADD3 R0, PT, PT, R3, R0, RZ ;  /* 0x0000000003007210 */ /* 0x000fc80007ffe0ff */
[----:B------:R0:W-:Y:S01]  /*0fb0*/  STG.E desc[UR10][R4.64], R6 ;  /* 0x0000000604007986 */ /* 0x0001e2000c10190a */
[----:B-1----:R-:W-:-:S13]  /*0fc0*/  ISETP.GE.U32.AND P0, PT, R0, UR8, PT ;  /* 0x0000000800007c0c */ /* 0x002fda000bf06070 */
[----:B0-----:R-:W-:Y:S05]  /*0fd0*/  @!P0 BRA `(.L_x_19) ;  /* 0xfffffff0004c8947 */ /* 0x001fea000383ffff */
[----:B------:R-:W-:Y:S05]  /*0fe0*/  EXIT ;  /* 0x000000000000794d */ /* 0x000fea0003800000 */
.L_x_20:
        /* <DEDUP_REMOVED lines=9> */
.L_x_37:


//--------------------- .text._Z7reduce1PKfPfj    --------------------------
	.section	.text._Z7reduce1PKfPfj,"ax",@progbits
	.align	128
        .global         _Z7reduce1PKfPfj
        .type           _Z7reduce1PKfPfj,@function
        .size           _Z7reduce1PKfPfj,(.L_x_38 - _Z7reduce1PKfPfj)
        .other          _Z7reduce1PKfPfj,@"STO_CUDA_ENTRY STV_DEFAULT"
_Z7reduce1PKfPfj:
.text._Z7reduce1PKfPfj:
[----:B------:R-:W-:Y:S01]  /*0000*/  LDC R1, c[0x0][0x37c] ;  /* 0x0000df00ff017b82 */ /* 0x000fe20000000800 */
[----:B------:R-:W0:Y:S01]  /*0010*/  S2R R6, SR_TID.X ;  /* 0x0000000000067919 */ /* 0x000e220000002100 */
[----:B------:R-:W0:Y:S01]  /*0020*/  LDCU UR8, c[0x0][0x360] ;  /* 0x00006c00ff0877ac */ /* 0x000e220008000800 */
[----:B------:R-:W-:Y:S01]  /*0030*/  IMAD.MOV.U32 R4, RZ, RZ, RZ ;  /* 0x000000ffff047224 */ /* 0x000fe200078e00ff */
[----:B------:R-:W0:Y:S01]  /*0040*/  S2R R7, SR_CTAID.X ;  /* 0x0000000000077919 */ /* 0x000e220000002500 */
[----:B------:R-:W1:Y:S01]  /*0050*/  LDCU UR4, c[0x0][0x390] ;  /* 0x00007200ff0477ac */ /* 0x000e620008000800 */
[----:B------:R-:W2:Y:S01]  /*0060*/  LDCU.64 UR6, c[0x0][0x358] ;  /* 0x00006b00ff0677ac */ /* 0x000ea20008000a00 */
[----:B0-----:R-:W-:-:S05]  /*0070*/  IMAD R5, R7, UR8, R6 ;  /* 0x0000000807057c24 */ /* 0x001fca000f8e0206 */
[----:B-1----:R-:W-:-:S13]  /*0080*/  ISETP.GE.U32.AND P0, PT, R5, UR4, PT ;  /* 0x0000000405007c0c */ /* 0x002fda000bf06070 */
[----:B------:R-:W0:Y:S02]  /*0090*/  @!P0 LDC.64 R2, c[0x0][0x380] ;  /* 0x0000e000ff028b82 */ /* 0x000e240000000a00 */
[----:B0-----:R-:W-:-:S05]  /*00a0*/  @!P0 IMAD.WIDE.U32 R2, R5, 0x4, R2 ;  /* 0x0000000405028825 */ /* 0x001fca00078e0002 */
[----:B--2---:R-:W2:Y:S01]  /*00b0*/  @!P0 LDG.E R4, desc[UR6][R2.64] ;  /* 0x0000000602048981 */ /* 0x004ea2000c1e1900 */
[----:B------:R-:W0:Y:S01]  /*00c0*/  S2UR UR5, SR_CgaCtaId ;  /* 0x00000000000579c3 */ /* 0x000e220000008800 */
[----:B------:R-:W-:Y:S01]  /*00d0*/  IMAD.U32 R0, RZ, RZ, UR8 ;  /* 0x00000008ff007e24 */ /* 0x000fe2000f8e00ff */
[----:B------:R-:W-:Y:S01]  /*00e0*/  UMOV UR4, 0x400 ;  /* 0x0000040000047882 */ /* 0x000fe20000000000 */
[----:B------:R-:W-:-:S03]  /*00f0*/  ISETP.NE.AND P0, PT, R6, RZ, PT ;  /* 0x000000ff0600720c */ /* 0x000fc60003f05270 */
[----:B------:R-:W-:Y:S01]  /*0100*/  ISETP.GE.U32.AND P1, PT, R0, 0x2, PT ;  /* 0x000000020000780c */ /* 0x000fe20003f26070 */
[----:B0-----:R-:W-:-:S06]  /*0110*/  ULEA UR4, UR5, UR4, 0x18 ;  /* 0x0000000405047291 */ /* 0x001fcc000f8ec0ff */
[----:B------:R-:W-:-:S05]  /*0120*/  LEA R5, R6, UR4, 0x2 ;  /* 0x0000000406057c11 */ /* 0x000fca000f8e10ff */
[----:B--2---:R0:W-:Y:S01]  /*0130*/  STS [R5], R4 ;  /* 0x0000000405007388 */ /* 0x0041e20000000800 */
[----:B------:R-:W-:Y:S06]  /*0140*/  BAR.SYNC.DEFER_BLOCKING 0x0 ;  /* 0x0000000000007b1d */ /* 0x000fec0000010000 */
[----:B------:R-:W-:Y:S05]  /*0150*/  @!P1 BRA `(.L_x_21) ;  /* 0x00000000002c9947 */ /* 0x000fea0003800000 */
.L_x_22:
[----:B------:R-:W-:-:S04]  /*0160*/  SHF.R.U32.HI R8, RZ, 0x1, R0 ;  /* 0x00000001ff087819 */ /* 0x000fc80000011600 */
[----:B------:R-:W-:-:S13]  /*0170*/  ISETP.GE.U32.AND P1, PT, R6, R8, PT ;  /* 0x000000080600720c */ /* 0x000fda0003f26070 */
[----:B------:R-:W-:Y:S01]  /*0180*/  @!P1 LEA R2, R8, R5, 0x2 ;  /* 0x0000000508029211 */ /* 0x000fe200078e10ff */
[----:B------:R-:W-:Y:S05]  /*0190*/  @!P1 LDS R3, [R5] ;  /* 0x0000000005039984 */ /* 0x000fea0000000800 */
[----:B------:R-:W0:Y:S02]  /*01a0*/  @!P1 LDS R2, [R2] ;  /* 0x0000000002029984 */ /* 0x000e240000000800 */
[----:B0-----:R-:W-:-:S05]  /*01b0*/  @!P1 FADD R4, R2, R3 ;  /* 0x0000000302049221 */ /* 0x001fca0000000000 */
[----:B------:R1:W-:Y:S01]  /*01c0*/  @!P1 STS [R5], R4 ;  /* 0x0000000405009388 */ /* 0x0003e20000000800 */
[----:B------:R-:W-:Y:S01]  /*01d0*/  BAR.SYNC.DEFER_BLOCKING 0x0 ;  /* 0x0000000000007b1d */ /* 0x000fe20000010000 */
[----:B------:R-:W-:Y:S01]  /*01e0*/  ISETP.GT.U32.AND P1, PT, R0, 0x3, PT ;  /* 0x000000030000780c */ /* 0x000fe20003f24070 */
[----:B------:R-:W-:-:S12]  /*01f0*/  IMAD.MOV.U32 R0, RZ, RZ, R8 ;  /* 0x000000ffff007224 */ /* 0x000fd800078e0008 */
[----:B-1----:R-:W-:Y:S05]  /*0200*/  @P1 BRA `(.L_x_22) ;  /* 0xfffffffc00d41947 */ /* 0x002fea000383ffff */
.L_x_21:
[----:B------:R-:W-:Y:S05]  /*0210*/  @P0 EXIT ;  /* 0x000000000000094d */ /* 0x000fea0003800000 */
[----:B------:R-:W1:Y:S01]  /*0220*/  S2UR UR5, SR_CgaCtaId ;  /* 0x00000000000579c3 */ /* 0x000e620000008800 */
[----:B------:R-:W-:-:S07]  /*0230*/  UMOV UR4, 0x400 ;  /* 0x0000040000047882 */ /* 0x000fce0000000000 */
[----:B------:R-:W2:Y:S01]  /*0240*/  LDC.64 R2, c[0x0][0x388] ;  /* 0x0000e200ff027b82 */ /* 0x000ea20000000a00 */
[----:B-1----:R-:W-:Y:S01]  /*0250*/  ULEA UR4, UR5, UR4, 0x18 ;  /* 0x0000000405047291 */ /* 0x002fe2000f8ec0ff */
[----:B--2---:R-:W-:-:S08]  /*0260*/  IMAD.WIDE.U32 R2, R7, 0x4, R2 ;  /* 0x0000000407027825 */ /* 0x004fd000078e0002 */
[----:B0-----:R-:W0:Y:S04]  /*0270*/  LDS R5, [UR4] ;  /* 0x00000004ff057984 */ /* 0x001e280008000800 */
[----:B0-----:R-:W-:Y:S01]  /*0280*/  STG.E desc[UR6][R2.64], R5 ;  /* 0x0000000502007986 */ /* 0x001fe2000c101906 */
[----:B------:R-:W-:Y:S05]  /*0290*/  EXIT ;  /* 0x000000000000794d */ /* 0x000fea0003800000 */
.L_x_23:
        /* <DEDUP_REMOVED lines=14> */
.L_x_38:


//--------------------- .text._Z7reduce0PKfPfi    --------------------------
	.section	.text._Z7reduce0PKfPfi,"ax",@progbits
	.align	128
        .global         _Z7reduce0PKfPfi
        .type           _Z7reduce0PKfPfi,@function
        .size           _Z7reduce0PKfPfi,(.L_x_39 - _Z7reduce0PKfPfi)
        .other          _Z7reduce0PKfPfi,@"STO_CUDA_ENTRY STV_DEFAULT"
_Z7reduce0PKfPfi:
.text._Z7reduce0PKfPfi:
[----:B------:R-:W-:Y:S08]  /*0000*/  LDC R1, c[0x0][0x37c] ;  /* 0x0000df00ff017b82 */ /* 0x000ff00000000800 */
[----:B------:R-:W0:Y:S01]  /*0010*/  S2UR UR5, SR_CgaCtaId ;  /* 0x00000000000579c3 */ /* 0x000e220000008800 */
[----:B------:R-:W1:Y:S01]  /*0020*/  S2R R3, SR_TID.X ;  /* 0x0000000000037919 */ /* 0x000e620000002100 */
[----:B------:R-:W2:Y:S01]  /*0030*/  LDCU UR8, c[0x0][0x360] ;  /* 0x00006c00ff0877ac */ /* 0x000ea20008000800 */
[----:B------:R-:W-:Y:S01]  /*0040*/  BSSY.RECONVERGENT B0, `(.L_x_24) ;  /* 0x0000019000007945 */ /* 0x000fe20003800200 */
[----:B------:R-:W2:Y:S01]  /*0050*/  S2R R0, SR_CTAID.X ;  /* 0x0000000000007919 */ /* 0x000ea20000002500 */
[----:B------:R-:W-:Y:S01]  /*0060*/  UMOV UR4, 0x400 ;  /* 0x0000040000047882 */ /* 0x000fe20000000000 */
[----:B------:R-:W3:Y:S01]  /*0070*/  LDCU.64 UR6, c[0x0][0x358] ;  /* 0x00006b00ff0677ac */ /* 0x000ee20008000a00 */
[----:B0-----:R-:W-:Y:S01]  /*0080*/  ULEA UR4, UR5, UR4, 0x18 ;  /* 0x0000000405047291 */ /* 0x001fe2000f8ec0ff */
[----:B------:R-:W0:Y:S05]  /*0090*/  LDCU UR5, c[0x0][0x390] ;  /* 0x00007200ff0577ac */ /* 0x000e2a0008000800 */
[----:B-1----:R-:W-:Y:S01]  /*00a0*/  LEA R2, R3, UR4, 0x2 ;  /* 0x0000000403027c11 */ /* 0x002fe2000f8e10ff */
[----:B--2---:R-:W-:-:S04]  /*00b0*/  IMAD R4, R0, UR8, R3 ;  /* 0x0000000800047c24 */ /* 0x004fc8000f8e0203 */
[----:B------:R1:W-:Y:S01]  /*00c0*/  STS [R2], RZ ;  /* 0x000000ff02007388 */ /* 0x0003e20000000800 */
[----:B0-----:R-:W-:-:S13]  /*00d0*/  ISETP.GE.U32.AND P0, PT, R4, UR5, PT ;  /* 0x0000000504007c0c */ /* 0x001fda000bf06070 */
[----:B-1-3--:R-:W-:Y:S05]  /*00e0*/  @P0 BRA `(.L_x_25) ;  /* 0x0000000000380947 */ /* 0x00afea0003800000 */
[----:B------:R-:W0:Y:S01]  /*00f0*/  LDC R8, c[0x0][0x370] ;  /* 0x0000dc00ff087b82 */ /* 0x000e220000000800 */
[----:B------:R-:W-:Y:S01]  /*0100*/  BSSY.RECONVERGENT B1, `(.L_x_26) ;  /* 0x000000b000017945 */ /* 0x000fe20003800200 */
[----:B------:R-:W-:Y:S02]  /*0110*/  IMAD.MOV.U32 R9, RZ, RZ, R4 ;  /* 0x000000ffff097224 */ /* 0x000fe400078e0004 */
[----:B------:R-:W-:-:S04]  /*0120*/  IMAD.MOV.U32 R11, RZ, RZ, RZ ;  /* 0x000000ffff0b7224 */ /* 0x000fc800078e00ff */
[----:B------:R-:W1:Y:S01]  /*0130*/  LDC.64 R6, c[0x0][0x380] ;  /* 0x0000e000ff067b82 */ /* 0x000e620000000a00 */
[----:B0-----:R-:W-:-:S07]  /*0140*/  IMAD R8, R8, UR8, RZ ;  /* 0x0000000808087c24 */ /* 0x001fce000f8e02ff */
.L_x_27:
[----:B-1----:R-:W-:-:S06]  /*0150*/  IMAD.WIDE.U32 R4, R9, 0x4, R6 ;  /* 0x0000000409047825 */ /* 0x002fcc00078e0006 */
[----:B------:R-:W2:Y:S01]  /*0160*/  LDG.E R4, desc[UR6][R4.64] ;  /* 0x0000000604047981 */ /* 0x000ea2000c1e1900 */
[----:B------:R-:W-:-:S05]  /*0170*/  IMAD.IADD R9, R8, 0x1, R9 ;  /* 0x0000000108097824 */ /* 0x000fca00078e0209 */
[----:B------:R-:W-:Y:S01]  /*0180*/  ISETP.GE.U32.AND P0, PT, R9, UR5, PT ;  /* 0x0000000509007c0c */ /* 0x000fe2000bf06070 */
[----:B--2---:R-:W-:-:S12]  /*0190*/  FADD R11, R4, R11 ;  /* 0x0000000b040b7221 */ /* 0x004fd80000000000 */
[----:B------:R-:W-:Y:S05]  /*01a0*/  @!P0 BRA `(.L_x_27) ;  /* 0xfffffffc00e88947 */ /* 0x000fea000383ffff */
[----:B------:R-:W-:Y:S05]  /*01b0*/  BSYNC.RECONVERGENT B1 ;  /* 0x0000000000017941 */ /* 0x000fea0003800200 */
.L_x_26:
[----:B------:R0:W-:Y:S02]  /*01c0*/  STS [R2], R11 ;  /* 0x0000000b02007388 */ /* 0x0001e40000000800 */
.L_x_25:
[----:B------:R-:W-:Y:S05]  /*01d0*/  BSYNC.RECONVERGENT B0 ;  /* 0x0000000000007941 */ /* 0x000fea0003800200 */
.L_x_24:
[----:B------:R-:W-:Y:S01]  /*01e0*/  BAR.SYNC.DEFER_BLOCKING 0x0 ;  /* 0x0000000000007b1d */ /* 0x000fe20000010000 */
[----:B------:R-:W-:Y:S02]  /*01f0*/  UIADD3 UR4, UPT, UPT, UR8, -0x1, URZ ;  /* 0xffffffff08047890 */ /* 0x000fe4000fffe0ff */
[----:B------:R-:W-:Y:S02]  /*0200*/  IMAD.U32 R4, RZ, RZ, UR8 ;  /* 0x00000008ff047e24 */ /* 0x000fe4000f8e00ff */
[----:B------:R-:W-:-:S09]  /*0210*/  ULOP3.LUT UP0, URZ, UR8, UR4, URZ, 0xc0, !UPT ;  /* 0x0000000408ff7292 */ /* 0x000fd2000f80c0ff */
[----:B------:R-:W-:Y:S05]  /*0220*/  BRA.U !UP0, `(.L_x_28) ;  /* 0x0000000108347547 */ /* 0x000fea000b800000 */
[----:B------:R-:W-:Y:S01]  /*0230*/  I2FP.F32.U32 R4, UR8 ;  /* 0x0000000800047c45 */ /* 0x000fe20008201000 */
[----:B------:R-:W-:-:S03]  /*0240*/  IMAD.MOV.U32 R7, RZ, RZ, 0x1 ;  /* 0x00000001ff077424 */ /* 0x000fc600078e00ff */
[C---:B------:R-:W-:Y:S01]  /*0250*/  FSETP.GEU.AND P0, PT, |R4|.reuse, 1.175494350822287508e-38, PT ;  /* 0x008000000400780b */ /* 0x040fe20003f0e200 */
[----:B------:R-:W-:-:S05]  /*0260*/  FMUL R5, R4, 16777216 ;  /* 0x4b80000004057820 */ /* 0x000fca0000400000 */
[----:B------:R-:W-:-:S04]  /*0270*/  FSEL R5, R5, R4, !P0 ;  /* 0x0000000405057208 */ /* 0x000fc80004000000 */
[----:B------:R-:W-:-:S04]  /*0280*/  SHF.R.U32.HI R5, RZ, 0x17, R5 ;  /* 0x00000017ff057819 */ /* 0x000fc80000011605 */
[C---:B------:R-:W-:Y:S01]  /*0290*/  ISETP.NE.AND P1, PT, R5.reuse, 0xff, PT ;  /* 0x000000ff0500780c */ /* 0x040fe20003f25270 */
[C---:B------:R-:W-:Y:S02]  /*02a0*/  VIADD R6, R5.reuse, 0xffffff6a ;  /* 0xffffff6a05067836 */ /* 0x040fe40000000000 */
[----:B------:R-:W-:Y:S01]  /*02b0*/  @P0 VIADD R6, R5, 0xffffff82 ;  /* 0xffffff8205060836 */ /* 0x000fe20000000000 */
[----:B------:R-:W-:-:S04]  /*02c0*/  FSETP.NEU.AND P0, PT, |R4|, RZ, PT ;  /* 0x000000ff0400720b */ /* 0x000fc80003f0d200 */
[----:B------:R-:W-:-:S04]  /*02d0*/  SHF.L.U32 R6, R7, R6, RZ ;  /* 0x0000000607067219 */ /* 0x000fc800000006ff */
[----:B------:R-:W-:-:S04]  /*02e0*/  SEL R6, R6, 0x1, P1 ;  /* 0x0000000106067807 */ /* 0x000fc80000800000 */
[----:B------:R-:W-:-:S07]  /*02f0*/  SEL R4, R6, 0x1, P0 ;  /* 0x0000000106047807 */ /* 0x000fce0000000000 */
.L_x_28:
[----:B------:R-:W-:Y:S02]  /*0300*/  ISETP.GE.U32.AND P0, PT, R4, 0x2, PT ;  /* 0x000000020400780c */ /* 0x000fe40003f06070 */
[----:B------:R-:W-:-:S11]  /*0310*/  ISETP.NE.AND P1, PT, R3, RZ, PT ;  /* 0x000000ff0300720c */ /* 0x000fd60003f25270 */
[----:B------:R-:W-:Y:S05]  /*0320*/  @!P0 BRA `(.L_x_29) ;  /* 0x0000000000388947 */ /* 0x000fea0003800000 */
[----:B------:R-:W-:-:S04]  /*0330*/  LEA.HI R4, R4, R4, RZ, 0x1 ;  /* 0x0000000404047211 */ /* 0x000fc800078f08ff */
[----:B------:R-:W-:-:S07]  /*0340*/  SHF.R.S32.HI R4, RZ, 0x1, R4 ;  /* 0x00000001ff047819 */ /* 0x000fce0000011404 */
.L_x_30:
[----:B------:R-:W-:-:S05]  /*0350*/  IMAD.IADD R5, R3, 0x1, R4 ;  /* 0x0000000103057824 */ /* 0x000fca00078e0204 */
[----:B------:R-:W-:-:S04]  /*0360*/  ISETP.GE.U32.AND P0, PT, R5, UR8, PT ;  /* 0x0000000805007c0c */ /* 0x000fc8000bf06070 */
[----:B------:R-:W-:-:S13]  /*0370*/  ISETP.GE.U32.OR P0, PT, R3, R4, P0 ;  /* 0x000000040300720c */ /* 0x000fda0000706470 */
[----:B------:R-:W-:Y:S01]  /*0380*/  @!P0 IMAD R5, R4, 0x4, R2 ;  /* 0x0000000404058824 */ /* 0x000fe200078e0202 */
[----:B------:R-:W-:Y:S05]  /*0390*/  @!P0 LDS R6, [R2] ;  /* 0x0000000002068984 */ /* 0x000fea0000000800 */
[----:B------:R-:W1:Y:S02]  /*03a0*/  @!P0 LDS R5, [R5] ;  /* 0x0000000005058984 */ /* 0x000e640000000800 */
[----:B-1----:R-:W-:-:S05]  /*03b0*/  @!P0 FADD R7, R5, R6 ;  /* 0x0000000605078221 */ /* 0x002fca0000000000 */
[----:B------:R1:W-:Y:S01]  /*03c0*/  @!P0 STS [R2], R7 ;  /* 0x0000000702008388 */ /* 0x0003e20000000800 */
[----:B------:R-:W-:Y:S01]  /*03d0*/  BAR.SYNC.DEFER_BLOCKING 0x0 ;  /* 0x0000000000007b1d */ /* 0x000fe20000010000 */
[----:B------:R-:W-:Y:S02]  /*03e0*/  ISETP.GT.U32.AND P0, PT, R4, 0x1, PT ;  /* 0x000000010400780c */ /* 0x000fe40003f04070 */
[----:B------:R-:W-:-:S11]  /*03f0*/  SHF.R.U32.HI R4, RZ, 0x1, R4 ;  /* 0x00000001ff047819 */ /* 0x000fd60000011604 */
[----:B-1----:R-:W-:Y:S05]  /*0400*/  @P0 BRA `(.L_x_30) ;  /* 0xfffffffc00d00947 */ /* 0x002fea000383ffff */
.L_x_29:
[----:B------:R-:W-:Y:S05]  /*0410*/  @P1 EXIT ;  /* 0x000000000000194d */ /* 0x000fea0003800000 */
[----:B------:R-:W1:Y:S01]  /*0420*/  S2UR UR5, SR_CgaCtaId ;  /* 0x00000000000579c3 */ /* 0x000e620000008800 */
[----:B------:R-:W-:-:S07]  /*0430*/  UMOV UR4, 0x400 ;  /* 0x0000040000047882 */ /* 0x000fce0000000000 */
[----:B0-----:R-:W0:Y:S01]  /*0440*/  LDC.64 R2, c[0x0][0x388] ;  /* 0x0000e200ff027b82 */ /* 0x001e220000000a00 */
[----:B-1----:R-:W-:Y:S01]  /*0450*/  ULEA UR4, UR5, UR4, 0x18 ;  /* 0x0000000405047291 */ /* 0x002fe2000f8ec0ff */
[----:B0-----:R-:W-:-:S08]  /*0460*/  IMAD.WIDE.U32 R2, R0, 0x4, R2 ;  /* 0x0000000400027825 */ /* 0x001fd000078e0002 */
[----:B------:R-:W0:Y:S04]  /*0470*/  LDS R5, [UR4] ;  /* 0x00000004ff057984 */ /* 0x000e280008000800 */
[----:B0-----:R-:W-:Y:S01]  /*0480*/  STG.E desc[UR6][R2.64], R5 ;  /* 0x0000000502007986 */ /* 0x001fe2000c101906 */
[----:B------:R-:W-:Y:S05]  /*0490*/  EXIT ;  /* 0x000000000000794d */ /* 0x000fea0003800000 */
.L_x_31:
        /* <DEDUP_REMOVED lines=14> */
.L_x_39:


//--------------------- .text._Z4axpyfPKfS0_iPf   --------------------------
	.section	.text._Z4axpyfPKfS0_iPf,"ax",@progbits
	.align	128
        .global         _Z4axpyfPKfS0_iPf
        .type           _Z4axpyfPKfS0_iPf,@function
        .size           _Z4axpyfPKfS0_iPf,(.L_x_40 - _Z4axpyfPKfS0_iPf)
        .other          _Z4axpyfPKfS0_iPf,@"STO_CUDA_ENTRY STV_DEFAULT"
_Z4axpyfPKfS0_iPf:
.text._Z4axpyfPKfS0_iPf:
        /* <DEDUP_REMOVED lines=11> */
[----:B------:R-:W3:Y:S01]  /*00b0*/  LDC.64 R10, c[0x0][0x390] ;  /* 0x0000e400ff0a7b82 */ /* 0x000ee20000000a00 */
[----:B------:R-:W4:Y:S07]  /*00c0*/  LDCU UR8, c[0x0][0x380] ;  /* 0x00007000ff0877ac */ /* 0x000f2e0008000800 */
[----:B------:R-:W0:Y:S01]  /*00d0*/  LDC.64 R12, c[0x0][0x3a0] ;  /* 0x0000e800ff0c7b82 */ /* 0x000e220000000a00 */
[----:B-1----:R-:W-:-:S07]  /*00e0*/  IMAD R15, R15, UR4, RZ ;  /* 0x000000040f0f7c24 */ /* 0x002fce000f8e02ff */
.L_x_32:
[----:B0-----:R-:W-:-:S04]  /*00f0*/  IMAD.WIDE.U32 R2, R0, 0x4, R8 ;  /* 0x0000000400027825 */ /* 0x001fc800078e0008 */
[C---:B---3--:R-:W-:Y:S02]  /*0100*/  IMAD.WIDE.U32 R4, R0.reuse, 0x4, R10 ;  /* 0x0000000400047825 */ /* 0x048fe400078e000a */
[----:B--2---:R-:W4:Y:S04]  /*0110*/  LDG.E R2, desc[UR6][R2.64] ;  /* 0x0000000602027981 */ /* 0x004f28000c1e1900 */
[----:B------:R-:W4:Y:S01]  /*0120*/  LDG.E R5, desc[UR6][R4.64] ;  /* 0x0000000604057981 */ /* 0x000f22000c1e1900 */
[----:B-1----:R-:W-:Y:S01]  /*0130*/  IMAD.WIDE.U32 R6, R0, 0x4, R12 ;  /* 0x0000000400067825 */ /* 0x002fe200078e000c */
[----:B------:R-:W-:-:S04]  /*0140*/  IADD3 R0, PT, PT, R15, R0, RZ ;  /* 0x000000000f007210 */ /* 0x000fc80007ffe0ff */
[----:B------:R-:W-:Y:S01]  /*0150*/  ISETP.GE.U32.AND P0, PT, R0, UR5, PT ;  /* 0x0000000500007c0c */ /* 0x000fe2000bf06070 */
[----:B----4-:R-:W-:-:S05]  /*0160*/  FFMA R17, R2, UR8, R5 ;  /* 0x0000000802117c23 */ /* 0x010fca0008000005 */
[----:B------:R1:W-:Y:S07]  /*0170*/  STG.E desc[UR6][R6.64], R17 ;  /* 0x0000001106007986 */ /* 0x0003ee000c101906 */
[----:B------:R-:W-:Y:S05]  /*0180*/  @!P0 BRA `(.L_x_32) ;  /* 0xfffffffc00d88947 */ /* 0x000fea000383ffff */
[----:B------:R-:W-:Y:S05]  /*0190*/  EXIT ;  /* 0x000000000000794d */ /* 0x000fea0003800000 */
.L_x_33:
        /* <DEDUP_REMOVED lines=14> */
.L_x_40:


//--------------------- .nv.shared._ZN3cub18CUB_300001_SM_10006detail11EmptyKernelIvEEvv --------------------------
	.section	.nv.shared._ZN3cub18CUB_300001_SM_10006detail11EmptyKernelIvEEvv,"aw",@nobits
	.sectionflags	@""
	.align	16
	.zero		1024


//--------------------- .nv.shared.reserved.0     --------------------------
	.section	.nv.shared.reserved.0,"aw",@nobits
	.weak		__nv_reservedSMEM_offset_0_alias
	.size		__nv_reservedSMEM_offset_0_alias, 0, 64
	.other		__nv_reservedSMEM_offset_0_alias,@"STO_CUDA_RESERVED_SHARED STV_DEFAULT"
__nv_reservedSMEM_offset_0_alias:
	.zero		0
	.zero		64


//--------------------- .nv.global                --------------------------
	.section	.nv.global,"aw",@nobits
.nv.global:
	.type		_ZN34_INTERNAL_7cc42318_4_k_cu_bc4882b76thrust24THRUST_300001_SM_1000_NS3seqE,@object
	.size		_ZN34_INTERNAL_7cc42318_4_k_cu_bc4882b76thrust24THRUST_300001_SM_1000_NS3seqE,(_ZN34_INTERNAL_7cc42318_4_k_cu_bc4882b74cuda3std3__48in_placeE - _ZN34_INTERNAL_7cc42318_4_k_cu_bc4882b76thrust24THRUST_300001_SM_1000_NS3seqE)
_ZN34_INTERNAL_7cc42318_4_k_cu_bc4882b76thrust24THRUST_300001_SM_1000_NS3seqE:
	.zero		1
	.type		_ZN34_INTERNAL_7cc42318_4_k_cu_bc4882b74cuda3std3__48in_placeE,@object
	.size		_ZN34_INTERNAL_7cc42318_4_k_cu_bc4882b74cuda3std3__48in_placeE,(_ZN34_INTERNAL_7cc42318_4_k_cu_bc4882b74cuda3std6ranges3__45__cpo4sizeE - _ZN34_INTERNAL_7cc42318_4_k_cu_bc4882b74cuda3std3__48in_placeE)
_ZN34_INTERNAL_7cc42318_4_k_cu_bc4882b74cuda3std3__48in_placeE:
	.zero		1
	.type		_ZN34_INTERNAL_7cc42318_4_k_cu_bc4882b74cuda3std6ranges3__45__cpo4sizeE,@object
	.size		_ZN34_INTERNAL_7cc42318_4_k_cu_bc4882b74cuda3std6ranges3__45__cpo4sizeE,(_ZN34_INTERNAL_7cc42318_4_k_cu_bc4882b76thrust24THRUST_300001_SM_1000_NS12placeholders2_3E - _ZN34_INTERNAL_7cc42318_4_k_cu_bc4882b74cuda3std6ranges3__45__cpo4sizeE)
_ZN34_INTERNAL_7cc42318_4_k_cu_bc4882b74cuda3std6ranges3__45__cpo4sizeE:
	.zero		1
	.type		_ZN34_INTERNAL_7cc42318_4_k_cu_bc4882b76thrust24THRUST_300001_SM_1000_NS12placeholders2_3E,@object
	.size		_ZN34_INTERNAL_7cc42318_4_k_cu_bc4882b76thrust24THRUST_300001_SM_1000_NS12placeholders2_3E,(_ZN34_INTERNAL_7cc42318_4_k_cu_bc4882b74cuda3std3__45__cpo6cbeginE - _ZN34_INTERNAL_7cc42318_4_k_cu_bc4882b76thrust24THRUST_300001_SM_1000_NS12placeholders2_3E)
_ZN34_INTERNAL_7cc42318_4_k_cu_bc4882b76thrust24THRUST_300001_SM_1000_NS12placeholders2_3E:
	.zero		1
	.type		_ZN34_INTERNAL_7cc42318_4_k_cu_bc4882b74cuda3std3__45__cpo6cbeginE,@object
	.size		_ZN34_INTERNAL_7cc42318_4_k_cu_bc4882b74cuda3std3__45__cpo6cbeginE,(_ZN34_INTERNAL_7cc42318_4_k_cu_bc4882b74cuda3std6ranges3__45__cpo6cbeginE - _ZN34_INTERNAL_7cc42318_4_k_cu_bc4882b74cuda3std3__45__cpo6cbeginE)
_ZN34_INTERNAL_7cc42318_4_k_cu_bc4882b74cuda3std3__45__cpo6cbeginE:
	.zero		1
	.type		_ZN34_INTERNAL_7cc42318_4_k_cu_bc4882b74cuda3std6ranges3__45__cpo6cbeginE,@object
	.size		_ZN34_INTERNAL_7cc42318_4_k_cu_bc4882b74cuda3std6ranges3__45__cpo6cbeginE,(_ZN34_INTERNAL_7cc42318_4_k_cu_bc4882b76thrust24THRUST_300001_SM_1000_NS12placeholders2_7E - _ZN34_INTERNAL_7cc42318_4_k_cu_bc4882b74cuda3std6ranges3__45__cpo6cbeginE)
_ZN34_INTERNAL_7cc42318_4_k_cu_bc4882b74cuda3std6ranges3__45__cpo6cbeginE:
	.zero		1
	.type		_ZN34_INTERNAL_7cc42318_4_k_cu_bc4882b76thrust24THRUST_300001_SM_1000_NS12placeholders2_7E,@object
	.size		_ZN34_INTERNAL_7cc42318_4_k_cu_bc4882b76thrust24THRUST_300001_SM_1000_NS12placeholders2_7E,(_ZN34_INTERNAL_7cc42318_4_k_cu_bc4882b74cuda3std3__45__cpo7crbeginE - _ZN34_INTERNAL_7cc42318_4_k_cu_bc4882b76thrust24THRUST_300001_SM_1000_NS12placeholders2_7E)
_ZN34_INTERNAL_7cc42318_4_k_cu_bc4882b76thrust24THRUST_300001_SM_1000_NS12placeholders2_7E:
	.zero		1
	.type		_ZN34_INTERNAL_7cc42318_4_k_cu_bc4882b74cuda3std3__45__cpo7crbeginE,@object
	.size		_ZN34_INTERNAL_7cc42318_4_k_cu_bc4882b74cuda3std3__45__cpo7crbeginE,(_ZN34_INTERNAL_7cc42318_4_k_cu_bc4882b74cuda3std6ranges3__45__cpo4nextE - _ZN34_INTERNAL_7cc42318_4_k_cu_bc4882b74cuda3std3__45__cpo7crbeginE)
_ZN34_INTERNAL_7cc42318_4_k_cu_bc4882b74cuda3std3__45__cpo7crbeginE:
	.zero		1
	.type		_ZN34_INTERNAL_7cc42318_4_k_cu_bc4882b74cuda3std6ranges3__45__cpo4nextE,@object
	.size		_ZN34_INTERNAL_7cc42318_4_k_cu_bc4882b74cuda3std6ranges3__45__cpo4nextE,(_ZN34_INTERNAL_7cc42318_4_k_cu_bc4882b74cuda3std6ranges3__45__cpo4swapE - _ZN34_INTERNAL_7cc42318_4_k_cu_bc4882b74cuda3std6ranges3__45__cpo4nextE)
_ZN34_INTERNAL_7cc42318_4_k_cu_bc4882b74cuda3std6ranges3__45__cpo4nextE:
	.zero		1
	.type		_ZN34_INTERNAL_7cc42318_4_k_cu_bc4882b74cuda3std6ranges3__45__cpo4swapE,@object
	.size		_ZN34_INTERNAL_7cc42318_4_k_cu_bc4882b74cuda3std6ranges3__45__cpo4swapE,(_ZN34_INTERNAL_7cc42318_4_k_cu_bc4882b76thrust24THRUST_300001_SM_1000_NS8cuda_cub10par_nosyncE - _ZN34_INTERNAL_7cc42318_4_k_cu_bc4882b74cuda3std6ranges3__45__cpo4swapE)
_ZN34_INTERNAL_7cc42318_4_k_cu_bc4882b74cuda3std6ranges3__45__cpo4swapE:
	.zero		1
	.type		_ZN34_INTERNAL_7cc42318_4_k_cu_bc4882b76thrust24THRUST_300001_SM_1000_NS8cuda_cub10par_nosyncE,@object
	.size		_ZN34_INTERNAL_7cc42318_4_k_cu_bc4882b76thrust24THRUST_300001_SM_1000_NS8cuda_cub10par_nosyncE,(_ZN34_INTERNAL_7cc42318_4_k_cu_bc4882b76thrust24THRUST_300001_SM_1000_NS12placeholders2_9E - _ZN34_INTERNAL_7cc42318_4_k_cu_bc4882b76thrust24THRUST_300001_SM_1000_NS8cuda_cub10par_nosyncE)
_ZN34_INTERNAL_7cc42318_4_k_cu_bc4882b76thrust24THRUST_300001_SM_1000_NS8cuda_cub10par_nosyncE:
	.zero		1
	.type		_ZN34_INTERNAL_7cc42318_4_k_cu_bc4882b76thrust24THRUST_300001_SM_1000_NS12placeholders2_9E,@object
	.size		_ZN34_INTERNAL_7cc42318_4_k_cu_bc4882b76thrust24THRUST_300001_SM_1000_NS12placeholders2_9E,(_ZN34_INTERNAL_7cc42318_4_k_cu_bc4882b74cuda3std3__436_GLOBAL__N__7cc42318_4_k_cu_bc4882b76ignoreE - _ZN34_INTERNAL_7cc42318_4_k_cu_bc4882b76thrust24THRUST_300001_SM_1000_NS12placeholders2_9E)
_ZN34_INTERNAL_7cc42318_4_k_cu_bc4882b76thrust24THRUST_300001_SM_1000_NS12placeholders2_9E:
	.zero		1
	.type		_ZN34_INTERNAL_7cc42318_4_k_cu_bc4882b74cuda3std3__436_GLOBAL__N__7cc42318_4_k_cu_bc4882b76ignoreE,@object
	.size		_ZN34_INTERNAL_7cc42318_4_k_cu_bc4882b74cuda3std3__436_GLOBAL__N__7cc42318_4_k_cu_bc4882b76ignoreE,(_ZN34_INTERNAL_7cc42318_4_k_cu_bc4882b74cuda3std6ranges3__45__cpo4dataE - _ZN34_INTERNAL_7cc42318_4_k_cu_bc4882b74cuda3std3__436_GLOBAL__N__7cc42318_4_k_cu_bc4882b76ignoreE)
_ZN34_INTERNAL_7cc42318_4_k_cu_bc4882b74cuda3std3__436_GLOBAL__N__7cc42318_4_k_cu_bc4882b76ignoreE:
	.zero		1
	.type		_ZN34_INTERNAL_7cc42318_4_k_cu_bc4882b74cuda3std6ranges3__45__cpo4dataE,@object
	.size		_ZN34_INTERNAL_7cc42318_4_k_cu_bc4882b74cuda3std6ranges3__45__cpo4dataE,(_ZN34_INTERNAL_7cc42318_4_k_cu_bc4882b76thrust24THRUST_300001_SM_1000_NS12placeholders2_1E - _ZN34_INTERNAL_7cc42318_4_k_cu_bc4882b74cuda3std6ranges3__45__cpo4dataE)
_ZN34_INTERNAL_7cc42318_4_k_cu_bc4882b74cuda3std6ranges3__45__cpo4dataE:
	.zero		1
	.type		_ZN34_INTERNAL_7cc42318_4_k_cu_bc4882b76thrust24THRUST_300001_SM_1000_NS12placeholders2_1E,@object
	.size		_ZN34_INTERNAL_7cc42318_4_k_cu_bc4882b76thrust24THRUST_300001_SM_1000_NS12placeholders2_1E,(_ZN34_INTERNAL_7cc42318_4_k_cu_bc4882b74cuda3std3__45__cpo5beginE - _ZN34_INTERNAL_7cc42318_4_k_cu_bc4882b76thrust24THRUST_300001_SM_1000_NS12placeholders2_1E)
_ZN34_INTERNAL_7cc42318_4_k_cu_bc4882b76thrust24THRUST_300001_SM_1000_NS12placeholders2_1E:
	.zero		1
	.type		_ZN34_INTERNAL_7cc42318_4_k_cu_bc4882b74cuda3std3__45__cpo5beginE,@object
	.size		_ZN34_INTERNAL_7cc42318_4_k_cu_bc4882b74cuda3std3__45__cpo5beginE,(_ZN34_INTERNAL_7cc42318_4_k_cu_bc4882b74cuda3std6ranges3__45__cpo5beginE - _ZN34_INTERNAL_7cc42318_4_k_cu_bc4882b74cuda3std3__45__cpo5beginE)
_ZN34_INTERNAL_7cc42318_4_k_cu_bc4882b74cuda3std3__45__cpo5beginE:
	.zero		1
	.type		_ZN34_INTERNAL_7cc42318_4_k_cu_bc4882b74cuda3std6ranges3__45__cpo5beginE,@object
	.size		_ZN34_INTERNAL_7cc42318_4_k_cu_bc4882b74cuda3std6ranges3__45__cpo5beginE,(_ZN34_INTERNAL_7cc42318_4_k_cu_bc4882b76thrust24THRUST_300001_SM_1000_NS12placeholders2_5E - _ZN34_INTERNAL_7cc42318_4_k_cu_bc4882b74cuda3std6ranges3__45__cpo5beginE)
_ZN34_INTERNAL_7cc42318_4_k_cu_bc4882b74cuda3std6ranges3__45__cpo5beginE:
	.zero		1
	.type		_ZN34_INTERNAL_7cc42318_4_k_cu_bc4882b76thrust24THRUST_300001_SM_1000_NS12placeholders2_5E,@object
	.size		_ZN34_INTERNAL_7cc42318_4_k_cu_bc4882b76thrust24THRUST_300001_SM_1000_NS12placeholders2_5E,(_ZN34_INTERNAL_7cc42318_4_k_cu_bc4882b74cuda3std3__45__cpo6rbeginE - _ZN34_INTERNAL_7cc42318_4_k_cu_bc4882b76thrust24THRUST_300001_SM_1000_NS12placeholders2_5E)
_ZN34_INTERNAL_7cc42318_4_k_cu_bc4882b76thrust24THRUST_300001_SM_1000_NS12placeholders2_5E:
	.zero		1
	.type		_ZN34_INTERNAL_7cc42318_4_k_cu_bc4882b74cuda3std3__45__cpo6rbeginE,@object
	.size		_ZN34_INTERNAL_7cc42318_4_k_cu_bc4882b74cuda3std3__45__cpo6rbeginE,(_ZN34_INTERNAL_7cc42318_4_k_cu_bc4882b74cuda3std6ranges3__45__cpo7advanceE - _ZN34_INTERNAL_7cc42318_4_k_cu_bc4882b74cuda3std3__45__cpo6rbeginE)
_ZN34_INTERNAL_7cc42318_4_k_cu_bc4882b74cuda3std3__45__cpo6rbeginE:
	.zero		1
	.type		_ZN34_INTERNAL_7cc42318_4_k_cu_bc4882b74cuda3std6ranges3__45__cpo7advanceE,@object
	.size		_ZN34_INTERNAL_7cc42318_4_k_cu_bc4882b74cuda3std6ranges3__45__cpo7advanceE,(_ZN34_INTERNAL_7cc42318_4_k_cu_bc4882b74cuda3std3__47nulloptE - _ZN34_INTERNAL_7cc42318_4_k_cu_bc4882b74cuda3std6ranges3__45__cpo7advanceE)
_ZN34_INTERNAL_7cc42318_4_k_cu_bc4882b74cuda3std6ranges3__45__cpo7advanceE:
	.zero		1
	.type		_ZN34_INTERNAL_7cc42318_4_k_cu_bc4882b74cuda3std3__47nulloptE,@object
	.size		_ZN34_INTERNAL_7cc42318_4_k_cu_bc4882b74cuda3std3__47nulloptE,(_ZN34_INTERNAL_7cc42318_4_k_cu_bc4882b74cuda3std6ranges3__45__cpo8distanceE - _ZN34_INTERNAL_7cc42318_4_k_cu_bc4882b74cuda3std3__47nulloptE)
_ZN34_INTERNAL_7cc42318_4_k_cu_bc4882b74cuda3std3__47nulloptE:
	.zero		1
	.type		_ZN34_INTERNAL_7cc42318_4_k_cu_bc4882b74cuda3std6ranges3__45__cpo8distanceE,@object
	.size		_ZN34_INTERNAL_7cc42318_4_k_cu_bc4882b74cuda3std6ranges3__45__cpo8distanceE,(_ZN34_INTERNAL_7cc42318_4_k_cu_bc4882b76thrust24THRUST_300001_SM_1000_NS12placeholders3_10E - _ZN34_INTERNAL_7cc42318_4_k_cu_bc4882b74cuda3std6ranges3__45__cpo8distanceE)
_ZN34_INTERNAL_7cc42318_4_k_cu_bc4882b74cuda3std6ranges3__45__cpo8distanceE:
	.zero		1
	.type		_ZN34_INTERNAL_7cc42318_4_k_cu_bc4882b76thrust24THRUST_300001_SM_1000_NS12placeholders3_10E,@object
	.size		_ZN34_INTERNAL_7cc42318_4_k_cu_bc4882b76thrust24THRUST_300001_SM_1000_NS12placeholders3_10E,(_ZN34_INTERNAL_7cc42318_4_k_cu_bc4882b74cuda3std3__419piecewise_constructE - _ZN34_INTERNAL_7cc42318_4_k_cu_bc4882b76thrust24THRUST_300001_SM_1000_NS12placeholders3_10E)
_ZN34_INTERNAL_7cc42318_4_k_cu_bc4882b76thrust24THRUST_300001_SM_1000_NS12placeholders3_10E:
	.zero		1
	.type		_ZN34_INTERNAL_7cc42318_4_k_cu_bc4882b74cuda3std3__419piecewise_constructE,@object
	.size		_ZN34_INTERNAL_7cc42318_4_k_cu_bc4882b74cuda3std3__419piecewise_constructE,(_ZN34_INTERNAL_7cc42318_4_k_cu_bc4882b74cuda3std6ranges3__45__cpo5cdataE - _ZN34_INTERNAL_7cc42318_4_k_cu_bc4882b74cuda3std3__419piecewise_constructE)
_ZN34_INTERNAL_7cc42318_4_k_cu_bc4882b74cuda3std3__419piecewise_constructE:
	.zero		1
	.type		_ZN34_INTERNAL_7cc42318_4_k_cu_bc4882b74cuda3std6ranges3__45__cpo5cdataE,@object
	.size		_ZN34_INTERNAL_7cc42318_4_k_cu_bc4882b74cuda3std6ranges3__45__cpo5cdataE,(_ZN34_INTERNAL_7cc42318_4_k_cu_bc4882b76thrust24THRUST_300001_SM_1000_NS12placeholders2_2E - _ZN34_INTERNAL_7cc42318_4_k_cu_bc4882b74cuda3std6ranges3__45__cpo5cdataE)
_ZN34_INTERNAL_7cc42318_4_k_cu_bc4882b74cuda3std6ranges3__45__cpo5cdataE:
	.zero		1
	.type		_ZN34_INTERNAL_7cc42318_4_k_cu_bc4882b76thrust24THRUST_300001_SM_1000_NS12placeholders2_2E,@object
	.size		_ZN34_INTERNAL_7cc42318_4_k_cu_bc4882b76thrust24THRUST_300001_SM_1000_NS12placeholders2_2E,(_ZN34_INTERNAL_7cc42318_4_k_cu_bc4882b74cuda3std3__45__cpo3endE - _ZN34_INTERNAL_7cc42318_4_k_cu_bc4882b76thrust24THRUST_300001_SM_1000_NS12placeholders2_2E)
_ZN34_INTERNAL_7cc42318_4_k_cu_bc4882b76thrust24THRUST_300001_SM_1000_NS12placeholders2_2E:
	.zero		1
	.type		_ZN34_INTERNAL_7cc42318_4_k_cu_bc4882b74cuda3std3__45__cpo3endE,@object
	.size		_ZN34_INTERNAL_7cc42318_4_k_cu_bc4882b74cuda3std3__45__cpo3endE,(_ZN34_INTERNAL_7cc42318_4_k_cu_bc4882b74cuda3std6ranges3__45__cpo3endE - _ZN34_INTERNAL_7cc42318_4_k_cu_bc4882b74cuda3std3__45__cpo3endE)
_ZN34_INTERNAL_7cc42318_4_k_cu_bc4882b74cuda3std3__45__cpo3endE:
	.zero		1
	.type		_ZN34_INTERNAL_7cc42318_4_k_cu_bc4882b74cuda3std6ranges3__45__cpo3endE,@object
	.size		_ZN34_INTERNAL_7cc42318_4_k_cu_bc4882b74cuda3std6ranges3__45__cpo3endE,(_ZN34_INTERNAL_7cc42318_4_k_cu_bc4882b76thrust24THRUST_300001_SM_1000_NS12placeholders2_6E - _ZN34_INTERNAL_7cc42318_4_k_cu_bc4882b74cuda3std6ranges3__45__cpo3endE)
_ZN34_INTERNAL_7cc42318_4_k_cu_bc4882b74cuda3std6ranges3__45__cpo3endE:
	.zero		1
	.type		_ZN34_INTERNAL_7cc42318_4_k_cu_bc4882b76thrust24THRUST_300001_SM_1000_NS12placeholders2_6E,@object
	.size		_ZN34_INTERNAL_7cc42318_4_k_cu_bc4882b76thrust24THRUST_300001_SM_1000_NS12placeholders2_6E,(_ZN34_INTERNAL_7cc42318_4_k_cu_bc4882b74cuda3std3__45__cpo4rendE - _ZN34_INTERNAL_7cc42318_4_k_cu_bc4882b76thrust24THRUST_300001_SM_1000_NS12placeholders2_6E)
_ZN34_INTERNAL_7cc42318_4_k_cu_bc4882b76thrust24THRUST_300001_SM_1000_NS12placeholders2_6E:
	.zero		1
	.type		_ZN34_INTERNAL_7cc42318_4_k_cu_bc4882b74cuda3std3__45__cpo4rendE,@object
	.size		_ZN34_INTERNAL_7cc42318_4_k_cu_bc4882b74cuda3std3__45__cpo4rendE,(_ZN34_INTERNAL_7cc42318_4_k_cu_bc4882b74cuda3std6ranges3__45__cpo9iter_swapE - _ZN34_INTERNAL_7cc42318_4_k_cu_bc4882b74cuda3std3__45__cpo4rendE)
_ZN34_INTERNAL_7cc42318_4_k_cu_bc4882b74cuda3std3__45__cpo4rendE:
	.zero		1
	.type		_ZN34_INTERNAL_7cc42318_4_k_cu_bc4882b74cuda3std6ranges3__45__cpo9iter_swapE,@object
	.size		_ZN34_INTERNAL_7cc42318_4_k_cu_bc4882b74cuda3std6ranges3__45__cpo9iter_swapE,(_ZN34_INTERNAL_7cc42318_4_k_cu_bc4882b74cuda3std3__48unexpectE - _ZN34_INTERNAL_7cc42318_4_k_cu_bc4882b74cuda3std6ranges3__45__cpo9iter_swapE)
_ZN34_INTERNAL_7cc42318_4_k_cu_bc4882b74cuda3std6ranges3__45__cpo9iter_swapE:
	.zero		1
	.type		_ZN34_INTERNAL_7cc42318_4_k_cu_bc4882b74cuda3std3__48unexpectE,@object
	.size		_ZN34_INTERNAL_7cc42318_4_k_cu_bc4882b74cuda3std3__48unexpectE,(_ZN34_INTERNAL_7cc42318_4_k_cu_bc4882b76thrust24THRUST_300001_SM_1000_NS8cuda_cub3parE - _ZN34_INTERNAL_7cc42318_4_k_cu_bc4882b74cuda3std3__48unexpectE)
_ZN34_INTERNAL_7cc42318_4_k_cu_bc4882b74cuda3std3__48unexpectE:
	.zero		1
	.type		_ZN34_INTERNAL_7cc42318_4_k_cu_bc4882b76thrust24THRUST_300001_SM_1000_NS8cuda_cub3parE,@object
	.size		_ZN34_INTERNAL_7cc42318_4_k_cu_bc4882b76thrust24THRUST_300001_SM_1000_NS8cuda_cub3parE,(_ZN34_INTERNAL_7cc42318_4_k_cu_bc4882b76thrust24THRUST_300001_SM_1000_NS12placeholders2_4E - _ZN34_INTERNAL_7cc42318_4_k_cu_bc4882b76thrust24THRUST_300001_SM_1000_NS8cuda_cub3parE)
_ZN34_INTERNAL_7cc42318_4_k_cu_bc4882b76thrust24THRUST_300001_SM_1000_NS8cuda_cub3parE:
	.zero		1
	.type		_ZN34_INTERNAL_7cc42318_4_k_cu_bc4882b76thrust24THRUST_300001_SM_1000_NS12placeholders2_4E,@object
	.size		_ZN34_INTERNAL_7cc42318_4_k_cu_bc4882b76thrust24THRUST_300001_SM_1000_NS12placeholders2_4E,(_ZN34_INTERNAL_7cc42318_4_k_cu_bc4882b74cuda3std3__45__cpo4cendE - _ZN34_INTERNAL_7cc42318_4_k_cu_bc4882b76thrust24THRUST_300001_SM_1000_NS12placeholders2_4E)
_ZN34_INTERNAL_7cc42318_4_k_cu_bc4882b76thrust24THRUST_300001_SM_1000_NS12placeholders2_4E:
	.zero		1
	.type		_ZN34_INTERNAL_7cc42318_4_k_cu_bc4882b74cuda3std3__45__cpo4cendE,@object
	.size		_ZN34_INTERNAL_7cc42318_4_k_cu_bc4882b74cuda3std3__45__cpo4cendE,(_ZN34_INTERNAL_7cc42318_4_k_cu_bc4882b74cuda3std6ranges3__45__cpo4cendE - _ZN34_INTERNAL_7cc42318_4_k_cu_bc4882b74cuda3std3__45__cpo4cendE)
_ZN34_INTERNAL_7cc42318_4_k_cu_bc4882b74cuda3std3__45__cpo4cendE:
	.zero		1
	.type		_ZN34_INTERNAL_7cc42318_4_k_cu_bc4882b74cuda3std6ranges3__45__cpo4cendE,@object
	.size		_ZN34_INTERNAL_7cc42318_4_k_cu_bc4882b74cuda3std6ranges3__45__cpo4cendE,(_ZN34_INTERNAL_7cc42318_4_k_cu_bc4882b74cuda3std3__420unreachable_sentinelE - _ZN34_INTERNAL_7cc42318_4_k_cu_bc4882b74cuda3std6ranges3__45__cpo4cendE)
_ZN34_INTERNAL_7cc42318_4_k_cu_bc4882b74cuda3std6ranges3__45__cpo4cendE:
	.zero		1
	.type		_ZN34_INTERNAL_7cc42318_4_k_cu_bc4882b74cuda3std3__420unreachable_sentinelE,@object
	.size		_ZN34_INTERNAL_7cc42318_4_k_cu_bc4882b74cuda3std3__420unreachable_sentinelE,(_ZN34_INTERNAL_7cc42318_4_k_cu_bc4882b74cuda3std6ranges3__45__cpo5ssizeE - _ZN34_INTERNAL_7cc42318_4_k_cu_bc4882b74cuda3std3__420unreachable_sentinelE)
_ZN34_INTERNAL_7cc42318_4_k_cu_bc4882b74cuda3std3__420unreachable_sentinelE:
	.zero		1
	.type		_ZN34_INTERNAL_7cc42318_4_k_cu_bc4882b74cuda3std6ranges3__45__cpo5ssizeE,@object
	.size		_ZN34_INTERNAL_7cc42318_4_k_cu_bc4882b74cuda3std6ranges3__45__cpo5ssizeE,(_ZN34_INTERNAL_7cc42318_4_k_cu_bc4882b76thrust24THRUST_300001_SM_1000_NS12placeholders2_8E - _ZN34_INTERNAL_7cc42318_4_k_cu_bc4882b74cuda3std6ranges3__45__cpo5ssizeE)
_ZN34_INTERNAL_7cc42318_4_k_cu_bc4882b74cuda3std6ranges3__45__cpo5ssizeE:
	.zero		1
	.type		_ZN34_INTERNAL_7cc42318_4_k_cu_bc4882b76thrust24THRUST_300001_SM_1000_NS12placeholders2_8E,@object
	.size		_ZN34_INTERNAL_7cc42318_4_k_cu_bc4882b76thrust24THRUST_300001_SM_1000_NS12placeholders2_8E,(_ZN34_INTERNAL_7cc42318_4_k_cu_bc4882b74cuda3std3__45__cpo5crendE - _ZN34_INTERNAL_7cc42318_4_k_cu_bc4882b76thrust24THRUST_300001_SM_1000_NS12placeholders2_8E)
_ZN34_INTERNAL_7cc42318_4_k_cu_bc4882b76thrust24THRUST_300001_SM_1000_NS12placeholders2_8E:
	.zero		1
	.type		_ZN34_INTERNAL_7cc42318_4_k_cu_bc4882b74cuda3std3__45__cpo5crendE,@object
	.size		_ZN34_INTERNAL_7cc42318_4_k_cu_bc4882b74cuda3std3__45__cpo5crendE,(_ZN34_INTERNAL_7cc42318_4_k_cu_bc4882b74cuda3std6ranges3__45__cpo4prevE - _ZN34_INTERNAL_7cc42318_4_k_cu_bc4882b74cuda3std3__45__cpo5crendE)
_ZN34_INTERNAL_7cc42318_4_k_cu_bc4882b74cuda3std3__45__cpo5crendE:
	.zero		1
	.type		_ZN34_INTERNAL_7cc42318_4_k_cu_bc4882b74cuda3std6ranges3__45__cpo4prevE,@object
	.size		_ZN34_INTERNAL_7cc42318_4_k_cu_bc4882b74cuda3std6ranges3__45__cpo4prevE,(_ZN34_INTERNAL_7cc42318_4_k_cu_bc4882b74cuda3std6ranges3__45__cpo9iter_moveE - _ZN34_INTERNAL_7cc42318_4_k_cu_bc4882b74cuda3std6ranges3__45__cpo4prevE)
_ZN34_INTERNAL_7cc42318_4_k_cu_bc4882b74cuda3std6ranges3__45__cpo4prevE:
	.zero		1
	.type		_ZN34_INTERNAL_7cc42318_4_k_cu_bc4882b74cuda3std6ranges3__45__cpo9iter_moveE,@object
	.size		_ZN34_INTERNAL_7cc42318_4_k_cu_bc4882b74cuda3std6ranges3__45__cpo9iter_moveE,(_ZN34_INTERNAL_7cc42318_4_k_cu_bc4882b76thrust24THRUST_300001_SM_1000_NS6system6detail10sequential3seqE - _ZN34_INTERNAL_7cc42318_4_k_cu_bc4882b74cuda3std6ranges3__45__cpo9iter_moveE)
_ZN34_INTERNAL_7cc42318_4_k_cu_bc4882b74cuda3std6ranges3__45__cpo9iter_moveE:
	.zero		1
	.type		_ZN34_INTERNAL_7cc42318_4_k_cu_bc4882b76thrust24THRUST_300001_SM_1000_NS6system6detail10sequential3seqE,@object
	.size		_ZN34_INTERNAL_7cc42318_4_k_cu_bc4882b76thrust24THRUST_300001_SM_1000_NS6system6detail10sequential3seqE,(.L_31 - _ZN34_INTERNAL_7cc42318_4_k_cu_bc4882b76thrust24THRUST_300001_SM_1000_NS6system6detail10sequential3seqE)
_ZN34_INTERNAL_7cc42318_4_k_cu_bc4882b76thrust24THRUST_300001_SM_1000_NS6system6detail10sequential3seqE:
	.zero		1
.L_31:


//--------------------- .nv.shared._Z8multiplyPKfS0_Pfi --------------------------
	.section	.nv.shared._Z8multiplyPKfS0_Pfi,"aw",@nobits
	.sectionflags	@""
	.align	16
	.zero		1024


//--------------------- .nv.shared._Z3dotPKfS0_Pfi --------------------------
	.section	.nv.shared._Z3dotPKfS0_Pfi,"aw",@nobits
	.sectionflags	@""
	.align	16
	.zero		1024


//--------------------- .nv.shared._Z4spMVPKiS0_PKfS2_Pfi --------------------------
	.section	.nv.shared._Z4spMVPKiS0_PKfS2_Pfi,"aw",@nobits
	.sectionflags	@""
	.align	16
	.zero		1024


//--------------------- .nv.shared._Z7reduce1PKfPfj --------------------------
	.section	.nv.shared._Z7reduce1PKfPfj,"aw",@nobits
	.sectionflags	@""
	.align	16
	.zero		1024


//--------------------- .nv.shared._Z7reduce0PKfPfi --------------------------
	.section	.nv.shared._Z7reduce0PKfPfi,"aw",@nobits
	.sectionflags	@""
	.align	16
	.zero		1024


//--------------------- .nv.shared._Z4axpyfPKfS0_iPf --------------------------
	.section	.nv.shared._Z4axpyfPKfS0_iPf,"aw",@nobits
	.sectionflags	@""
	.align	16
	.zero		1024


//--------------------- .nv.constant0._ZN3cub18CUB_300001_SM_10006detail11EmptyKernelIvEEvv --------------------------
	.section	.nv.constant0._ZN3cub18CUB_300001_SM_10006detail11EmptyKernelIvEEvv,"a",@progbits
	.sectionflags	@""
	.align	4
.nv.constant0._ZN3cub18CUB_300001_SM_10006detail11EmptyKernelIvEEvv:
	.zero		896


//--------------------- .nv.constant0._Z8multiplyPKfS0_Pfi --------------------------
	.section	.nv.constant0._Z8multiplyPKfS0_Pfi,"a",@progbits
	.sectionflags	@""
	.align	4
.nv.constant0._Z8multiplyPKfS0_Pfi:
	.zero		924


//--------------------- .nv.constant0._Z3dotPKfS0_Pfi --------------------------
	.section	.nv.constant0._Z3dotPKfS0_Pfi,"a",@progbits
	.sectionflags	@""
	.align	4
.nv.constant0._Z3dotPKfS0_Pfi:
	.zero		924


//--------------------- .nv.constant0._Z4spMVPKiS0_PKfS2_Pfi --------------------------
	.section	.nv.constant0._Z4spMVPKiS0_PKfS2_Pfi,"a",@progbits
	.sectionflags	@""
	.align	4
.nv.constant0._Z4spMVPKiS0_PKfS2_Pfi:
	.zero		940


//--------------------- .nv.constant0._Z7reduce1PKfPfj --------------------------
	.section	.nv.constant0._Z7reduce1PKfPfj,"a",@progbits
	.sectionflags	@""
	.align	4
.nv.constant0._Z7reduce1PKfPfj:
	.zero		916


//--------------------- .nv.constant0._Z7reduce0PKfPfi --------------------------
	.section	.nv.constant0._Z7reduce0PKfPfi,"a",@progbits
	.sectionflags	@""
	.align	4
.nv.constant0._Z7reduce0PKfPfi:
	.zero		916


//--------------------- .nv.constant0._Z4axpyfPKfS0_iPf --------------------------
	.section	.nv.constant0._Z4axpyfPKfS0_iPf,"a",@progbits
	.sectionflags	@""
	.align	4
.nv.constant0._Z4axpyfPKfS0_iPf:
	.zero		936


//--------------------- SYMBOLS --------------------------

	.type		.nv.reservedSmem.offset0,@object
	.size		.nv.reservedSmem.offset0,0x4
	.type		.nv.reservedSmem.cap,@object
	.size		.nv.reservedSmem.cap,0x4
